	.target	sm_90a

	.elftype	@"ET_EXEC"


//--------------------- .note.nv.tkinfo           --------------------------
	.section	.note.nv.tkinfo,"",@"SHT_NOTE"
	.sectionflags	@"SHF_NOTE_NV_TKINFO"
	.tkinfo
        /*0018*/ 	.word	0x00000002
        /*0030*/ 	.string	""
        /*0030*/ 	.string	"ptxas"
        /*0030*/ 	.string	"Cuda compilation tools, release 13.0, V13.0.88"
        /*0030*/ 	.string	"Build cuda_13.0.r13.0/compiler.36424714_0"
        /*0030*/ 	.string	"-arch sm_90a -m 64 "



//--------------------- .note.nv.cuinfo           --------------------------
	.section	.note.nv.cuinfo,"",@"SHT_NOTE"
	.sectionflags	@"SHF_NOTE_NV_CUINFO"
        /*0018*/ 	.short	0x0002
        /*001a*/ 	.short	0x005a
        /*001c*/ 	.short	0x0082
	.zero		2


//--------------------- .nv.info                  --------------------------
	.section	.nv.info,"",@"SHT_CUDA_INFO"
	.align	4


	//----- nvinfo : EIATTR_REGCOUNT
	.align		4
        /*0000*/ 	.byte	0x04, 0x2f
        /*0002*/ 	.short	(.L_12 - .L_11)
	.align		4
.L_11:
        /*0004*/ 	.word	index@(_ZN7cutlass13device_kernelINS_4gemm6kernel13GemmUniversalIN4cute5tupleIJiiiiEEENS1_10collective13CollectiveMmaINS1_37MainloopSm90TmaGmmaWarpSpecializedFP8ILi5ENS5_IJNS4_1CILi1EEENSA_ILi2EEESB_EEENS1_35KernelTmaWarpSpecializedCooperativeEEENS5_IJNSA_ILi256EEESG_NSA_ILi64EEEEEENS_12float_e4m3_tENS5_IJlSB_lEEESJ_SK_NS4_8TiledMMAINS4_8MMA_AtomIJNS4_4SM904GMMA31MMA_64x256x32_F32E4M3E4M3_SS_TNILNSO_7ScaleInE1ELSQ_1EEEEEENS4_6LayoutINS5_IJSC_SB_SB_EEENS5_IJSB_NSA_ILi0EEESV_EEEEENS5_IJNS4_10UnderscoreESY_SY_EEEEENS4_23SM90_TMA_LOAD_MULTICASTENS4_14ComposedLayoutINS4_7SwizzleILi2ELi4ELi3EEENS4_18smem_ptr_flag_bitsILi8EEENST_INS5_IJNSA_ILi8EEESH_EEENS5_IJSH_SB_EEEEEEEvNS4_8identityENS4_13SM90_TMA_LOADES1B_vS1C_EENS_8epilogue10collective6detail29Sm90TmaWarpSpecializedAdapterINS1G_15DefaultEpilogueISJ_SK_SK_NS1F_6thread17LinearCombinationISJ_Li1EffLNS1K_9ScaleType4KindE0ELNS_15FloatRoundStyleE2ESJ_EENS1_15EpilogueDefaultEEEEEvvEEEEvNT_6ParamsE)
        /*0008*/ 	.word	0x000000a8


	//----- nvinfo : EIATTR_FRAME_SIZE
	.align		4
.L_12:
        /*000c*/ 	.byte	0x04, 0x11
        /*000e*/ 	.short	(.L_14 - .L_13)
	.align		4
.L_13:
        /*0010*/ 	.word	index@(_ZN7cutlass13device_kernelINS_4gemm6kernel13GemmUniversalIN4cute5tupleIJiiiiEEENS1_10collective13CollectiveMmaINS1_37MainloopSm90TmaGmmaWarpSpecializedFP8ILi5ENS5_IJNS4_1CILi1EEENSA_ILi2EEESB_EEENS1_35KernelTmaWarpSpecializedCooperativeEEENS5_IJNSA_ILi256EEESG_NSA_ILi64EEEEEENS_12float_e4m3_tENS5_IJlSB_lEEESJ_SK_NS4_8TiledMMAINS4_8MMA_AtomIJNS4_4SM904GMMA31MMA_64x256x32_F32E4M3E4M3_SS_TNILNSO_7ScaleInE1ELSQ_1EEEEEENS4_6LayoutINS5_IJSC_SB_SB_EEENS5_IJSB_NSA_ILi0EEESV_EEEEENS5_IJNS4_10UnderscoreESY_SY_EEEEENS4_23SM90_TMA_LOAD_MULTICASTENS4_14ComposedLayoutINS4_7SwizzleILi2ELi4ELi3EEENS4_18smem_ptr_flag_bitsILi8EEENST_INS5_IJNSA_ILi8EEESH_EEENS5_IJSH_SB_EEEEEEEvNS4_8identityENS4_13SM90_TMA_LOADES1B_vS1C_EENS_8epilogue10collective6detail29Sm90TmaWarpSpecializedAdapterINS1G_15DefaultEpilogueISJ_SK_SK_NS1F_6thread17LinearCombinationISJ_Li1EffLNS1K_9ScaleType4KindE0ELNS_15FloatRoundStyleE2ESJ_EENS1_15EpilogueDefaultEEEEEvvEEEEvNT_6ParamsE)
        /*0014*/ 	.word	0x00000870


	//----- nvinfo : EIATTR_MIN_STACK_SIZE
	.align		4
.L_14:
        /*0018*/ 	.byte	0x04, 0x12
        /*001a*/ 	.short	(.L_16 - .L_15)
	.align		4
.L_15:
        /*001c*/ 	.word	index@(_ZN7cutlass13device_kernelINS_4gemm6kernel13GemmUniversalIN4cute5tupleIJiiiiEEENS1_10collective13CollectiveMmaINS1_37MainloopSm90TmaGmmaWarpSpecializedFP8ILi5ENS5_IJNS4_1CILi1EEENSA_ILi2EEESB_EEENS1_35KernelTmaWarpSpecializedCooperativeEEENS5_IJNSA_ILi256EEESG_NSA_ILi64EEEEEENS_12float_e4m3_tENS5_IJlSB_lEEESJ_SK_NS4_8TiledMMAINS4_8MMA_AtomIJNS4_4SM904GMMA31MMA_64x256x32_F32E4M3E4M3_SS_TNILNSO_7ScaleInE1ELSQ_1EEEEEENS4_6LayoutINS5_IJSC_SB_SB_EEENS5_IJSB_NSA_ILi0EEESV_EEEEENS5_IJNS4_10UnderscoreESY_SY_EEEEENS4_23SM90_TMA_LOAD_MULTICASTENS4_14ComposedLayoutINS4_7SwizzleILi2ELi4ELi3EEENS4_18smem_ptr_flag_bitsILi8EEENST_INS5_IJNSA_ILi8EEESH_EEENS5_IJSH_SB_EEEEEEEvNS4_8identityENS4_13SM90_TMA_LOADES1B_vS1C_EENS_8epilogue10collective6detail29Sm90TmaWarpSpecializedAdapterINS1G_15DefaultEpilogueISJ_SK_SK_NS1F_6thread17LinearCombinationISJ_Li1EffLNS1K_9ScaleType4KindE0ELNS_15FloatRoundStyleE2ESJ_EENS1_15EpilogueDefaultEEEEEvvEEEEvNT_6ParamsE)
        /*0020*/ 	.word	0x00000870
.L_16:


//--------------------- .nv.compat                --------------------------
	.section	.nv.compat,"",@"SHT_CUDA_COMPAT_INFO"
	.align	4
        /*0000*/ 	.byte	0x02, 0x09, 0x01, 0x00, 0x02, 0x02, 0x04, 0x00, 0x02, 0x05, 0x05, 0x00, 0x03, 0x07, 0x01, 0x01
        /*0010*/ 	.byte	0x02, 0x03, 0x01, 0x00, 0x02, 0x06, 0x01, 0x00, 0x04, 0x0b, 0x08, 0x00, 0x00, 0x00, 0x00, 0x00
        /*0020*/ 	.byte	0x00, 0x00, 0x00, 0x00


//--------------------- .nv.info._ZN7cutlass13device_kernelINS_4gemm6kernel13GemmUniversalIN4cute5tupleIJiiiiEEENS1_10collective13CollectiveMmaINS1_37MainloopSm90TmaGmmaWarpSpecializedFP8ILi5ENS5_IJNS4_1CILi1EEENSA_ILi2EEESB_EEENS1_35KernelTmaWarpSpecializedCooperativeEEENS5_IJNSA_ILi256EEESG_NSA_ILi64EEEEEENS_12float_e4m3_tENS5_IJlSB_lEEESJ_SK_NS4_8TiledMMAINS4_8MMA_AtomIJNS4_4SM904GMMA31MMA_64x256x32_F32E4M3E4M3_SS_TNILNSO_7ScaleInE1ELSQ_1EEEEEENS4_6LayoutINS5_IJSC_SB_SB_EEENS5_IJSB_NSA_ILi0EEESV_EEEEENS5_IJNS4_10UnderscoreESY_SY_EEEEENS4_23SM90_TMA_LOAD_MULTICASTENS4_14ComposedLayoutINS4_7SwizzleILi2ELi4ELi3EEENS4_18smem_ptr_flag_bitsILi8EEENST_INS5_IJNSA_ILi8EEESH_EEENS5_IJSH_SB_EEEEEEEvNS4_8identityENS4_13SM90_TMA_LOADES1B_vS1C_EENS_8epilogue10collective6detail29Sm90TmaWarpSpecializedAdapterINS1G_15DefaultEpilogueISJ_SK_SK_NS1F_6thread17LinearCombinationISJ_Li1EffLNS1K_9ScaleType4KindE0ELNS_15FloatRoundStyleE2ESJ_EENS1_15EpilogueDefaultEEEEEvvEEEEvNT_6ParamsE --------------------------
	.section	.nv.info._ZN7cutlass13device_kernelINS_4gemm6kernel13GemmUniversalIN4cute5tupleIJiiiiEEENS1_10collective13CollectiveMmaINS1_37MainloopSm90TmaGmmaWarpSpecializedFP8ILi5ENS5_IJNS4_1CILi1EEENSA_ILi2EEESB_EEENS1_35KernelTmaWarpSpecializedCooperativeEEENS5_IJNSA_ILi256EEESG_NSA_ILi64EEEEEENS_12float_e4m3_tENS5_IJlSB_lEEESJ_SK_NS4_8TiledMMAINS4_8MMA_AtomIJNS4_4SM904GMMA31MMA_64x256x32_F32E4M3E4M3_SS_TNILNSO_7ScaleInE1ELSQ_1EEEEEENS4_6LayoutINS5_IJSC_SB_SB_EEENS5_IJSB_NSA_ILi0EEESV_EEEEENS5_IJNS4_10UnderscoreESY_SY_EEEEENS4_23SM90_TMA_LOAD_MULTICASTENS4_14ComposedLayoutINS4_7SwizzleILi2ELi4ELi3EEENS4_18smem_ptr_flag_bitsILi8EEENST_INS5_IJNSA_ILi8EEESH_EEENS5_IJSH_SB_EEEEEEEvNS4_8identityENS4_13SM90_TMA_LOADES1B_vS1C_EENS_8epilogue10collective6detail29Sm90TmaWarpSpecializedAdapterINS1G_15DefaultEpilogueISJ_SK_SK_NS1F_6thread17LinearCombinationISJ_Li1EffLNS1K_9ScaleType4KindE0ELNS_15FloatRoundStyleE2ESJ_EENS1_15EpilogueDefaultEEEEEvvEEEEvNT_6ParamsE,"",@"SHT_CUDA_INFO"
	.sectionflags	@""
	.align	4


	//----- nvinfo : EIATTR_CUDA_API_VERSION
	.align		4
        /*0000*/ 	.byte	0x04, 0x37
        /*0002*/ 	.short	(.L_18 - .L_17)
.L_17:
        /*0004*/ 	.word	0x00000082


	//----- nvinfo : EIATTR_KPARAM_INFO
	.align		4
.L_18:
        /*0008*/ 	.byte	0x04, 0x17
        /*000a*/ 	.short	(.L_20 - .L_19)
.L_19:
        /*000c*/ 	.word	0x00000000
        /*0010*/ 	.short	0x0000
        /*0012*/ 	.short	0x0070
        /*0014*/ 	.byte	0x00, 0xf0, 0x01, 0x10


	//----- nvinfo : EIATTR_SPARSE_MMA_MASK
	.align		4
.L_20:
        /*0018*/ 	.byte	0x03, 0x50
        /*001a*/ 	.short	0x0000


	//----- nvinfo : EIATTR_MAXREG_COUNT
	.align		4
        /*001c*/ 	.byte	0x03, 0x1b
        /*001e*/ 	.short	0x00a8


	//----- nvinfo : EIATTR_NUM_BARRIERS
	.align		4
        /*0020*/ 	.byte	0x02, 0x4c
        /*0022*/ 	.byte	0x01
	.zero		1


	//----- nvinfo : EIATTR_ANNOTATIONS
	.align		4
        /*0024*/ 	.byte	0x04, 0x55
        /*0026*/ 	.short	(.L_22 - .L_21)


	//   ....[0]....
.L_21:
        /*0028*/ 	.word	0x00000001
        /*002c*/ 	.byte	0x90, 0x06, 0x00, 0x00, 0x01, 0x00, 0x00, 0x00, 0xc0, 0x08, 0x00, 0x00, 0x01, 0x00, 0x00, 0x00
        /* <DEDUP_REMOVED lines=1581> */
        /*630c*/ 	.byte	0xf0, 0x53, 0x02, 0x00, 0x01, 0x00, 0x00, 0x00, 0x40, 0x54, 0x02, 0x00


	//----- nvinfo : EIATTR_MERCURY_ISA_VERSION
	.align		4
.L_22:
        /*6318*/ 	.byte	0x03, 0x5f
        /*631a*/ 	.short	0x0101


	//----- nvinfo : EIATTR_INT_WARP_WIDE_INSTR_OFFSETS
	.align		4
        /*631c*/ 	.byte	0x04, 0x31
        /*631e*/ 	.short	(.L_24 - .L_23)


	//   ....[0]....
.L_23:
        /*6320*/ 	.word	0x00000550


	//   ....[1]....
        /*6324*/ 	.word	0x00000570


	//   ....[2]....
        /*6328*/ 	.word	0x000006c0


	//----- nvinfo : EIATTR_COOP_GROUP_MASK_REGIDS
	.align		4
.L_24:
        /*632c*/ 	.byte	0x04, 0x29
        /*632e*/ 	.short	(.L_26 - .L_25)


	//   ....[0]....
.L_25:
        /*6330*/ 	.word	0xffffffff


	//   ....[1]....
        /*6334*/ 	.word	0xffffffff


	//   ....[2]....
        /*6338*/ 	.word	0xffffffff


	//   ....[3]....
        /*633c*/ 	.word	0xffffffff


	//   ....[4]....
        /*6340*/ 	.word	0xffffffff


	//   ....[5]....
        /*6344*/ 	.word	0xffffffff


	//----- nvinfo : EIATTR_COOP_GROUP_INSTR_OFFSETS
	.align		4
.L_26:
        /*6348*/ 	.byte	0x04, 0x28
        /*634a*/ 	.short	(.L_28 - .L_27)


	//   ....[0]....
.L_27:
        /*634c*/ 	.word	0x00000070


	//   ....[1]....
        /*6350*/ 	.word	0x00000080


	//   ....[2]....
        /*6354*/ 	.word	0x000001a0


	//   ....[3]....
        /*6358*/ 	.word	0x000003e0


	//   ....[4]....
        /*635c*/ 	.word	0x000007d0


	//   ....[5]....
        /*6360*/ 	.word	0x00002920


	//----- nvinfo : EIATTR_REG_RECONFIG
	.align		4
.L_28:
        /*6364*/ 	.byte	0x01, 0x54
	.zero		2


	//----- nvinfo : EIATTR_MBARRIER_INSTR_OFFSETS
	.align		4
        /*6368*/ 	.byte	0x04, 0x39
        /*636a*/ 	.short	(.L_30 - .L_29)


	//   ....[0]....
.L_29:
        /*636c*/ 	.word	0x00000320
        /*6370*/ 	.word	0x000000ff
        /*6374*/ 	.word	0x00000000
        /*6378*/ 	.short	0x0100
        /*637a*/ 	.byte	0x09
	.zero		1


	//   ....[1]....
        /*637c*/ 	.word	0x00000330
        /*6380*/ 	.word	0x000000ff
        /*6384*/ 	.word	0x00000028
        /*6388*/ 	.short	0x0100
        /*638a*/ 	.byte	0x09
	.zero		1


	//   ....[2]....
        /*638c*/ 	.word	0x00000340
        /*6390*/ 	.word	0x000000ff
        /*6394*/ 	.word	0x00000008
        /*6398*/ 	.short	0x0100
        /*639a*/ 	.byte	0x09
	.zero		1


	//   ....[3]....
        /*639c*/ 	.word	0x00000350
        /*63a0*/ 	.word	0x000000ff
        /*63a4*/ 	.word	0x00000030
        /*63a8*/ 	.short	0x0100
        /*63aa*/ 	.byte	0x09
	.zero		1


	//   ....[4]....
        /*63ac*/ 	.word	0x00000360
        /*63b0*/ 	.word	0x000000ff
        /*63b4*/ 	.word	0x00000010
        /*63b8*/ 	.short	0x0100
        /*63ba*/ 	.byte	0x09
	.zero		1


	//   ....[5]....
        /*63bc*/ 	.word	0x00000370
        /*63c0*/ 	.word	0x000000ff
        /*63c4*/ 	.word	0x00000038
        /*63c8*/ 	.short	0x0100
        /*63ca*/ 	.byte	0x09
	.zero		1


	//   ....[6]....
        /*63cc*/ 	.word	0x00000380
        /*63d0*/ 	.word	0x000000ff
        /*63d4*/ 	.word	0x00000018
        /*63d8*/ 	.short	0x0100
        /*63da*/ 	.byte	0x09
	.zero		1


	//   ....[7]....
        /*63dc*/ 	.word	0x00000390
        /*63e0*/ 	.word	0x000000ff
        /*63e4*/ 	.word	0x00000040
        /*63e8*/ 	.short	0x0100
        /*63ea*/ 	.byte	0x09
	.zero		1


	//   ....[8]....
        /*63ec*/ 	.word	0x000003a0
        /*63f0*/ 	.word	0x000000ff
        /*63f4*/ 	.word	0x00000020
        /*63f8*/ 	.short	0x0100
        /*63fa*/ 	.byte	0x09
	.zero		1


	//   ....[9]....
        /*63fc*/ 	.word	0x000003b0
        /*6400*/ 	.word	0x000000ff
        /*6404*/ 	.word	0x00000048
        /*6408*/ 	.short	0x0100
        /*640a*/ 	.byte	0x09
	.zero		1


	//   ....[10]....
        /*640c*/ 	.word	0x00000750
        /*6410*/ 	.word	0x000000ff
        /*6414*/ 	.word	0x00000060
        /*6418*/ 	.short	0x0100
        /*641a*/ 	.byte	0x06
	.zero		1


	//   ....[11]....
        /*641c*/ 	.word	0x00000780
        /*6420*/ 	.word	0x000000ff
        /*6424*/ 	.word	0x00000068
        /*6428*/ 	.short	0x0100
        /*642a*/ 	.byte	0x06
	.zero		1


	//   ....[12]....
        /*642c*/ 	.word	0x00002d20
        /*6430*/ 	.word	0x000000ff
        /*6434*/ 	.word	0x00000000
        /*6438*/ 	.short	0x010a
        /*643a*/ 	.byte	0x06
	.zero		1


	//   ....[13]....
        /*643c*/ 	.word	0x00002d60
        /*6440*/ 	.word	0x000000ff
        /*6444*/ 	.word	0x00000000
        /*6448*/ 	.short	0x010a
        /*644a*/ 	.byte	0x06
	.zero		1


	//   ....[14]....
        /*644c*/ 	.word	0x000070d0
        /*6450*/ 	.word	0x000000ff
        /*6454*/ 	.word	0x00000000
        /*6458*/ 	.short	0x010a
        /*645a*/ 	.byte	0x10
	.zero		1


	//   ....[15]....
        /*645c*/ 	.word	0x00007110
        /*6460*/ 	.word	0x000000ff
        /*6464*/ 	.word	0x00000000
        /*6468*/ 	.short	0x010a
        /*646a*/ 	.byte	0x10
	.zero		1


	//   ....[16]....
        /*646c*/ 	.word	0x0000d090
        /*6470*/ 	.word	0x00000002
        /*6474*/ 	.word	0x00000000
        /*6478*/ 	.short	0x0101
        /*647a*/ 	.byte	0x3f
	.zero		1


	//   ....[17]....
        /*647c*/ 	.word	0x00010b50
        /*6480*/ 	.word	0x00000000
        /*6484*/ 	.word	0x00000000
        /*6488*/ 	.short	0x0101
        /*648a*/ 	.byte	0x3f
	.zero		1


	//   ....[18]....
        /*648c*/ 	.word	0x000245c0
        /*6490*/ 	.word	0x00000012
        /*6494*/ 	.word	0x00000028
        /*6498*/ 	.short	0x010a
        /*649a*/ 	.byte	0x3f
	.zero		1


	//   ....[19]....
        /*649c*/ 	.word	0x00024960
        /*64a0*/ 	.word	0x00000002
        /*64a4*/ 	.word	0x00000068
        /*64a8*/ 	.short	0x0101
        /*64aa*/ 	.byte	0x3f
	.zero		1


	//   ....[20]....
        /*64ac*/ 	.word	0x000250f0
        /*64b0*/ 	.word	0x00000005
        /*64b4*/ 	.word	0x00000000
        /*64b8*/ 	.short	0x010a
        /*64ba*/ 	.byte	0x3f
	.zero		1


	//   ....[21]....
        /*64bc*/ 	.word	0x00025180
        /*64c0*/ 	.word	0x00000007
        /*64c4*/ 	.word	0x00000000
        /*64c8*/ 	.short	0x010a
        /*64ca*/ 	.byte	0x3f
	.zero		1


	//   ....[22]....
        /*64cc*/ 	.word	0x00025210
        /*64d0*/ 	.word	0x00000007
        /*64d4*/ 	.word	0x00000000
        /*64d8*/ 	.short	0x010a
        /*64da*/ 	.byte	0x3f
	.zero		1


	//   ....[23]....
        /*64dc*/ 	.word	0x000252a0
        /*64e0*/ 	.word	0x00000007
        /*64e4*/ 	.word	0x00000000
        /*64e8*/ 	.short	0x010a
        /*64ea*/ 	.byte	0x3f
	.zero		1


	//   ....[24]....
        /*64ec*/ 	.word	0x00025330
        /*64f0*/ 	.word	0x00000003
        /*64f4*/ 	.word	0x00000000
        /*64f8*/ 	.short	0x010a
        /*64fa*/ 	.byte	0x3f
	.zero		1


	//   ....[25]....
        /*64fc*/ 	.word	0x000253a0
        /*6500*/ 	.word	0x00000003
        /*6504*/ 	.word	0x00000000
        /*6508*/ 	.short	0x010a
        /*650a*/ 	.byte	0x3f
	.zero		1


	//   ....[26]....
        /*650c*/ 	.word	0x00025410
        /*6510*/ 	.word	0x00000000
        /*6514*/ 	.word	0x00000000
        /*6518*/ 	.short	0x010a
        /*651a*/ 	.byte	0x3f
	.zero		1


	//   ....[27]....
        /*651c*/ 	.word	0x000254f0
        /*6520*/ 	.word	0x00000012
        /*6524*/ 	.word	0x00000028
        /*6528*/ 	.short	0x010a
        /*652a*/ 	.byte	0x3f
	.zero		1


	//   ....[28]....
        /*652c*/ 	.word	0x000255c0
        /*6530*/ 	.word	0x00000005
        /*6534*/ 	.word	0x00000000
        /*6538*/ 	.short	0x010a
        /*653a*/ 	.byte	0x3f
	.zero		1


	//   ....[29]....
        /*653c*/ 	.word	0x00025610
        /*6540*/ 	.word	0x00000007
        /*6544*/ 	.word	0x00000000
        /*6548*/ 	.short	0x010a
        /*654a*/ 	.byte	0x3f
	.zero		1


	//   ....[30]....
        /*654c*/ 	.word	0x00025660
        /*6550*/ 	.word	0x00000007
        /*6554*/ 	.word	0x00000000
        /*6558*/ 	.short	0x010a
        /*655a*/ 	.byte	0x3f
	.zero		1


	//   ....[31]....
        /*655c*/ 	.word	0x000256b0
        /*6560*/ 	.word	0x00000007
        /*6564*/ 	.word	0x00000000
        /*6568*/ 	.short	0x010a
        /*656a*/ 	.byte	0x3f
	.zero		1


	//----- nvinfo : EIATTR_NUM_MBARRIERS
	.align		4
.L_30:
        /*656c*/ 	.byte	0x03, 0x38
        /*656e*/ 	.short	0x000c


	//----- nvinfo : EIATTR_EXIT_INSTR_OFFSETS
	.align		4
        /*6570*/ 	.byte	0x04, 0x1c
        /*6572*/ 	.short	(.L_32 - .L_31)


	//   ....[0]....
.L_31:
        /*6574*/ 	.word	0x00000960


	//   ....[1]....
        /*6578*/ 	.word	0x00001200


	//   ....[2]....
        /*657c*/ 	.word	0x00023cc0


	//   ....[3]....
        /*6580*/ 	.word	0x00024260


	//   ....[4]....
        /*6584*/ 	.word	0x00025380


	//----- nvinfo : EIATTR_MAX_THREADS
	.align		4
.L_32:
        /*6588*/ 	.byte	0x04, 0x05
        /*658a*/ 	.short	(.L_34 - .L_33)
.L_33:
        /*658c*/ 	.word	0x00000180
        /*6590*/ 	.word	0x00000001
        /*6594*/ 	.word	0x00000001


	//----- nvinfo : EIATTR_CRS_STACK_SIZE
	.align		4
.L_34:
        /*6598*/ 	.byte	0x04, 0x1e
        /*659a*/ 	.short	(.L_36 - .L_35)
.L_35:
        /*659c*/ 	.word	0x00000000


	//----- nvinfo : EIATTR_CBANK_PARAM_SIZE
	.align		4
.L_36:
        /*65a0*/ 	.byte	0x03, 0x19
        /*65a2*/ 	.short	0x0470


	//----- nvinfo : EIATTR_PARAM_CBANK
	.align		4
        /*65a4*/ 	.byte	0x04, 0x0a
        /*65a6*/ 	.short	(.L_38 - .L_37)
	.align		4
.L_37:
        /*65a8*/ 	.word	index@(.nv.constant0._ZN7cutlass13device_kernelINS_4gemm6kernel13GemmUniversalIN4cute5tupleIJiiiiEEENS1_10collective13CollectiveMmaINS1_37MainloopSm90TmaGmmaWarpSpecializedFP8ILi5ENS5_IJNS4_1CILi1EEENSA_ILi2EEESB_EEENS1_35KernelTmaWarpSpecializedCooperativeEEENS5_IJNSA_ILi256EEESG_NSA_ILi64EEEEEENS_12float_e4m3_tENS5_IJlSB_lEEESJ_SK_NS4_8TiledMMAINS4_8MMA_AtomIJNS4_4SM904GMMA31MMA_64x256x32_F32E4M3E4M3_SS_TNILNSO_7ScaleInE1ELSQ_1EEEEEENS4_6LayoutINS5_IJSC_SB_SB_EEENS5_IJSB_NSA_ILi0EEESV_EEEEENS5_IJNS4_10UnderscoreESY_SY_EEEEENS4_23SM90_TMA_LOAD_MULTICASTENS4_14ComposedLayoutINS4_7SwizzleILi2ELi4ELi3EEENS4_18smem_ptr_flag_bitsILi8EEENST_INS5_IJNSA_ILi8EEESH_EEENS5_IJSH_SB_EEEEEEEvNS4_8identityENS4_13SM90_TMA_LOADES1B_vS1C_EENS_8epilogue10collective6detail29Sm90TmaWarpSpecializedAdapterINS1G_15DefaultEpilogueISJ_SK_SK_NS1F_6thread17LinearCombinationISJ_Li1EffLNS1K_9ScaleType4KindE0ELNS_15FloatRoundStyleE2ESJ_EENS1_15EpilogueDefaultEEEEEvvEEEEvNT_6ParamsE)
        /*65ac*/ 	.short	0x0210
        /*65ae*/ 	.short	0x0470


	//----- nvinfo : EIATTR_SW_WAR
	.align		4
.L_38:
        /*65b0*/ 	.byte	0x04, 0x36
        /*65b2*/ 	.short	(.L_40 - .L_39)
.L_39:
        /*65b4*/ 	.word	0x00000008
.L_40:


//--------------------- .nv.callgraph             --------------------------
	.section	.nv.callgraph,"",@"SHT_CUDA_CALLGRAPH"
	.align	4
	.sectionentsize	8
	.align		4
        /*0000*/ 	.word	0x00000000
	.align		4
        /*0004*/ 	.word	0xffffffff
	.align		4
        /*0008*/ 	.word	0x00000000
	.align		4
        /*000c*/ 	.word	0xfffffffe
	.align		4
        /*0010*/ 	.word	0x00000000
	.align		4
        /*0014*/ 	.word	0xfffffffd
	.align		4
        /*0018*/ 	.word	0x00000000
	.align		4
        /*001c*/ 	.word	0xfffffffc


//--------------------- .nv.constant4             --------------------------
	.section	.nv.constant4,"a",@progbits
	.align	8
	.align		8
.nv.constant4:
        /*0000*/ 	.dword	_ZN39_INTERNAL_fc7796df_4_k_cu_a8d8f91c_48564cuda3std3__45__cpo5beginE
	.align		8
        /*0008*/ 	.dword	_ZN39_INTERNAL_fc7796df_4_k_cu_a8d8f91c_48564cuda3std3__45__cpo3endE
	.align		8
        /*0010*/ 	.dword	_ZN39_INTERNAL_fc7796df_4_k_cu_a8d8f91c_48564cuda3std3__45__cpo6cbeginE
	.align		8
        /*0018*/ 	.dword	_ZN39_INTERNAL_fc7796df_4_k_cu_a8d8f91c_48564cuda3std3__45__cpo4cendE
	.align		8
        /*0020*/ 	.dword	_ZN39_INTERNAL_fc7796df_4_k_cu_a8d8f91c_48564cuda3std3__441_GLOBAL__N__fc7796df_4_k_cu_a8d8f91c_48566ignoreE
	.align		8
        /*0028*/ 	.dword	_ZN39_INTERNAL_fc7796df_4_k_cu_a8d8f91c_48564cuda3std3__419piecewise_constructE
	.align		8
        /*0030*/ 	.dword	_ZN39_INTERNAL_fc7796df_4_k_cu_a8d8f91c_48564cuda3std3__48in_placeE
	.align		8
        /*0038*/ 	.dword	_ZN39_INTERNAL_fc7796df_4_k_cu_a8d8f91c_48564cuda3std6ranges3__45__cpo4swapE
	.align		8
        /*0040*/ 	.dword	_ZN39_INTERNAL_fc7796df_4_k_cu_a8d8f91c_48564cuda3std6ranges3__45__cpo9iter_moveE
	.align		8
        /*0048*/ 	.dword	_ZN39_INTERNAL_fc7796df_4_k_cu_a8d8f91c_48564cute7productE
	.align		8
        /*0050*/ 	.dword	_ZN39_INTERNAL_fc7796df_4_k_cu_a8d8f91c_48564cute1_E


//--------------------- .text._ZN7cutlass13device_kernelINS_4gemm6kernel13GemmUniversalIN4cute5tupleIJiiiiEEENS1_10collective13CollectiveMmaINS1_37MainloopSm90TmaGmmaWarpSpecializedFP8ILi5ENS5_IJNS4_1CILi1EEENSA_ILi2EEESB_EEENS1_35KernelTmaWarpSpecializedCooperativeEEENS5_IJNSA_ILi256EEESG_NSA_ILi64EEEEEENS_12float_e4m3_tENS5_IJlSB_lEEESJ_SK_NS4_8TiledMMAINS4_8MMA_AtomIJNS4_4SM904GMMA31MMA_64x256x32_F32E4M3E4M3_SS_TNILNSO_7ScaleInE1ELSQ_1EEEEEENS4_6LayoutINS5_IJSC_SB_SB_EEENS5_IJSB_NSA_ILi0EEESV_EEEEENS5_IJNS4_10UnderscoreESY_SY_EEEEENS4_23SM90_TMA_LOAD_MULTICASTENS4_14ComposedLayoutINS4_7SwizzleILi2ELi4ELi3EEENS4_18smem_ptr_flag_bitsILi8EEENST_INS5_IJNSA_ILi8EEESH_EEENS5_IJSH_SB_EEEEEEEvNS4_8identityENS4_13SM90_TMA_LOADES1B_vS1C_EENS_8epilogue10collective6detail29Sm90TmaWarpSpecializedAdapterINS1G_15DefaultEpilogueISJ_SK_SK_NS1F_6thread17LinearCombinationISJ_Li1EffLNS1K_9ScaleType4KindE0ELNS_15FloatRoundStyleE2ESJ_EENS1_15EpilogueDefaultEEEEEvvEEEEvNT_6ParamsE --------------------------
	.section	.text._ZN7cutlass13device_kernelINS_4gemm6kernel13GemmUniversalIN4cute5tupleIJiiiiEEENS1_10collective13CollectiveMmaINS1_37MainloopSm90TmaGmmaWarpSpecializedFP8ILi5ENS5_IJNS4_1CILi1EEENSA_ILi2EEESB_EEENS1_35KernelTmaWarpSpecializedCooperativeEEENS5_IJNSA_ILi256EEESG_NSA_ILi64EEEEEENS_12float_e4m3_tENS5_IJlSB_lEEESJ_SK_NS4_8TiledMMAINS4_8MMA_AtomIJNS4_4SM904GMMA31MMA_64x256x32_F32E4M3E4M3_SS_TNILNSO_7ScaleInE1ELSQ_1EEEEEENS4_6LayoutINS5_IJSC_SB_SB_EEENS5_IJSB_NSA_ILi0EEESV_EEEEENS5_IJNS4_10UnderscoreESY_SY_EEEEENS4_23SM90_TMA_LOAD_MULTICASTENS4_14ComposedLayoutINS4_7SwizzleILi2ELi4ELi3EEENS4_18smem_ptr_flag_bitsILi8EEENST_INS5_IJNSA_ILi8EEESH_EEENS5_IJSH_SB_EEEEEEEvNS4_8identityENS4_13SM90_TMA_LOADES1B_vS1C_EENS_8epilogue10collective6detail29Sm90TmaWarpSpecializedAdapterINS1G_15DefaultEpilogueISJ_SK_SK_NS1F_6thread17LinearCombinationISJ_Li1EffLNS1K_9ScaleType4KindE0ELNS_15FloatRoundStyleE2ESJ_EENS1_15EpilogueDefaultEEEEEvvEEEEvNT_6ParamsE,"ax",@progbits
	.align	128
.text._ZN7cutlass13device_kernelINS_4gemm6kernel13GemmUniversalIN4cute5tupleIJiiiiEEENS1_10collective13CollectiveMmaINS1_37MainloopSm90TmaGmmaWarpSpecializedFP8ILi5ENS5_IJNS4_1CILi1EEENSA_ILi2EEESB_EEENS1_35KernelTmaWarpSpecializedCooperativeEEENS5_IJNSA_ILi256EEESG_NSA_ILi64EEEEEENS_12float_e4m3_tENS5_IJlSB_lEEESJ_SK_NS4_8TiledMMAINS4_8MMA_AtomIJNS4_4SM904GMMA31MMA_64x256x32_F32E4M3E4M3_SS_TNILNSO_7ScaleInE1ELSQ_1EEEEEENS4_6LayoutINS5_IJSC_SB_SB_EEENS5_IJSB_NSA_ILi0EEESV_EEEEENS5_IJNS4_10UnderscoreESY_SY_EEEEENS4_23SM90_TMA_LOAD_MULTICASTENS4_14ComposedLayoutINS4_7SwizzleILi2ELi4ELi3EEENS4_18smem_ptr_flag_bitsILi8EEENST_INS5_IJNSA_ILi8EEESH_EEENS5_IJSH_SB_EEEEEEEvNS4_8identityENS4_13SM90_TMA_LOADES1B_vS1C_EENS_8epilogue10collective6detail29Sm90TmaWarpSpecializedAdapterINS1G_15DefaultEpilogueISJ_SK_SK_NS1F_6thread17LinearCombinationISJ_Li1EffLNS1K_9ScaleType4KindE0ELNS_15FloatRoundStyleE2ESJ_EENS1_15EpilogueDefaultEEEEEvvEEEEvNT_6ParamsE:
        .type           _ZN7cutlass13device_kernelINS_4gemm6kernel13GemmUniversalIN4cute5tupleIJiiiiEEENS1_10collective13CollectiveMmaINS1_37MainloopSm90TmaGmmaWarpSpecializedFP8ILi5ENS5_IJNS4_1CILi1EEENSA_ILi2EEESB_EEENS1_35KernelTmaWarpSpecializedCooperativeEEENS5_IJNSA_ILi256EEESG_NSA_ILi64EEEEEENS_12float_e4m3_tENS5_IJlSB_lEEESJ_SK_NS4_8TiledMMAINS4_8MMA_AtomIJNS4_4SM904GMMA31MMA_64x256x32_F32E4M3E4M3_SS_TNILNSO_7ScaleInE1ELSQ_1EEEEEENS4_6LayoutINS5_IJSC_SB_SB_EEENS5_IJSB_NSA_ILi0EEESV_EEEEENS5_IJNS4_10UnderscoreESY_SY_EEEEENS4_23SM90_TMA_LOAD_MULTICASTENS4_14ComposedLayoutINS4_7SwizzleILi2ELi4ELi3EEENS4_18smem_ptr_flag_bitsILi8EEENST_INS5_IJNSA_ILi8EEESH_EEENS5_IJSH_SB_EEEEEEEvNS4_8identityENS4_13SM90_TMA_LOADES1B_vS1C_EENS_8epilogue10collective6detail29Sm90TmaWarpSpecializedAdapterINS1G_15DefaultEpilogueISJ_SK_SK_NS1F_6thread17LinearCombinationISJ_Li1EffLNS1K_9ScaleType4KindE0ELNS_15FloatRoundStyleE2ESJ_EENS1_15EpilogueDefaultEEEEEvvEEEEvNT_6ParamsE,@function
        .size           _ZN7cutlass13device_kernelINS_4gemm6kernel13GemmUniversalIN4cute5tupleIJiiiiEEENS1_10collective13CollectiveMmaINS1_37MainloopSm90TmaGmmaWarpSpecializedFP8ILi5ENS5_IJNS4_1CILi1EEENSA_ILi2EEESB_EEENS1_35KernelTmaWarpSpecializedCooperativeEEENS5_IJNSA_ILi256EEESG_NSA_ILi64EEEEEENS_12float_e4m3_tENS5_IJlSB_lEEESJ_SK_NS4_8TiledMMAINS4_8MMA_AtomIJNS4_4SM904GMMA31MMA_64x256x32_F32E4M3E4M3_SS_TNILNSO_7ScaleInE1ELSQ_1EEEEEENS4_6LayoutINS5_IJSC_SB_SB_EEENS5_IJSB_NSA_ILi0EEESV_EEEEENS5_IJNS4_10UnderscoreESY_SY_EEEEENS4_23SM90_TMA_LOAD_MULTICASTENS4_14ComposedLayoutINS4_7SwizzleILi2ELi4ELi3EEENS4_18smem_ptr_flag_bitsILi8EEENST_INS5_IJNSA_ILi8EEESH_EEENS5_IJSH_SB_EEEEEEEvNS4_8identityENS4_13SM90_TMA_LOADES1B_vS1C_EENS_8epilogue10collective6detail29Sm90TmaWarpSpecializedAdapterINS1G_15DefaultEpilogueISJ_SK_SK_NS1F_6thread17LinearCombinationISJ_Li1EffLNS1K_9ScaleType4KindE0ELNS_15FloatRoundStyleE2ESJ_EENS1_15EpilogueDefaultEEEEEvvEEEEvNT_6ParamsE,(.L_x_592 - _ZN7cutlass13device_kernelINS_4gemm6kernel13GemmUniversalIN4cute5tupleIJiiiiEEENS1_10collective13CollectiveMmaINS1_37MainloopSm90TmaGmmaWarpSpecializedFP8ILi5ENS5_IJNS4_1CILi1EEENSA_ILi2EEESB_EEENS1_35KernelTmaWarpSpecializedCooperativeEEENS5_IJNSA_ILi256EEESG_NSA_ILi64EEEEEENS_12float_e4m3_tENS5_IJlSB_lEEESJ_SK_NS4_8TiledMMAINS4_8MMA_AtomIJNS4_4SM904GMMA31MMA_64x256x32_F32E4M3E4M3_SS_TNILNSO_7ScaleInE1ELSQ_1EEEEEENS4_6LayoutINS5_IJSC_SB_SB_EEENS5_IJSB_NSA_ILi0EEESV_EEEEENS5_IJNS4_10UnderscoreESY_SY_EEEEENS4_23SM90_TMA_LOAD_MULTICASTENS4_14ComposedLayoutINS4_7SwizzleILi2ELi4ELi3EEENS4_18smem_ptr_flag_bitsILi8EEENST_INS5_IJNSA_ILi8EEESH_EEENS5_IJSH_SB_EEEEEEEvNS4_8identityENS4_13SM90_TMA_LOADES1B_vS1C_EENS_8epilogue10collective6detail29Sm90TmaWarpSpecializedAdapterINS1G_15DefaultEpilogueISJ_SK_SK_NS1F_6thread17LinearCombinationISJ_Li1EffLNS1K_9ScaleType4KindE0ELNS_15FloatRoundStyleE2ESJ_EENS1_15EpilogueDefaultEEEEEvvEEEEvNT_6ParamsE)
        .other          _ZN7cutlass13device_kernelINS_4gemm6kernel13GemmUniversalIN4cute5tupleIJiiiiEEENS1_10collective13CollectiveMmaINS1_37MainloopSm90TmaGmmaWarpSpecializedFP8ILi5ENS5_IJNS4_1CILi1EEENSA_ILi2EEESB_EEENS1_35KernelTmaWarpSpecializedCooperativeEEENS5_IJNSA_ILi256EEESG_NSA_ILi64EEEEEENS_12float_e4m3_tENS5_IJlSB_lEEESJ_SK_NS4_8TiledMMAINS4_8MMA_AtomIJNS4_4SM904GMMA31MMA_64x256x32_F32E4M3E4M3_SS_TNILNSO_7ScaleInE1ELSQ_1EEEEEENS4_6LayoutINS5_IJSC_SB_SB_EEENS5_IJSB_NSA_ILi0EEESV_EEEEENS5_IJNS4_10UnderscoreESY_SY_EEEEENS4_23SM90_TMA_LOAD_MULTICASTENS4_14ComposedLayoutINS4_7SwizzleILi2ELi4ELi3EEENS4_18smem_ptr_flag_bitsILi8EEENST_INS5_IJNSA_ILi8EEESH_EEENS5_IJSH_SB_EEEEEEEvNS4_8identityENS4_13SM90_TMA_LOADES1B_vS1C_EENS_8epilogue10collective6detail29Sm90TmaWarpSpecializedAdapterINS1G_15DefaultEpilogueISJ_SK_SK_NS1F_6thread17LinearCombinationISJ_Li1EffLNS1K_9ScaleType4KindE0ELNS_15FloatRoundStyleE2ESJ_EENS1_15EpilogueDefaultEEEEEvvEEEEvNT_6ParamsE,@"STO_CUDA_ENTRY STV_DEFAULT"
_ZN7cutlass13device_kernelINS_4gemm6kernel13GemmUniversalIN4cute5tupleIJiiiiEEENS1_10collective13CollectiveMmaINS1_37MainloopSm90TmaGmmaWarpSpecializedFP8ILi5ENS5_IJNS4_1CILi1EEENSA_ILi2EEESB_EEENS1_35KernelTmaWarpSpecializedCooperativeEEENS5_IJNSA_ILi256EEESG_NSA_ILi64EEEEEENS_12float_e4m3_tENS5_IJlSB_lEEESJ_SK_NS4_8TiledMMAINS4_8MMA_AtomIJNS4_4SM904GMMA31MMA_64x256x32_F32E4M3E4M3_SS_TNILNSO_7ScaleInE1ELSQ_1EEEEEENS4_6LayoutINS5_IJSC_SB_SB_EEENS5_IJSB_NSA_ILi0EEESV_EEEEENS5_IJNS4_10UnderscoreESY_SY_EEEEENS4_23SM90_TMA_LOAD_MULTICASTENS4_14ComposedLayoutINS4_7SwizzleILi2ELi4ELi3EEENS4_18smem_ptr_flag_bitsILi8EEENST_INS5_IJNSA_ILi8EEESH_EEENS5_IJSH_SB_EEEEEEEvNS4_8identityENS4_13SM90_TMA_LOADES1B_vS1C_EENS_8epilogue10collective6detail29Sm90TmaWarpSpecializedAdapterINS1G_15DefaultEpilogueISJ_SK_SK_NS1F_6thread17LinearCombinationISJ_Li1EffLNS1K_9ScaleType4KindE0ELNS_15FloatRoundStyleE2ESJ_EENS1_15EpilogueDefaultEEEEEvvEEEEvNT_6ParamsE:
[----:B------:R-:W0:Y:S02]  /*0000*/  LDC R1, c[0x0][0x28] ;  /* 0x00000a00ff017b82 */ /* 0x000e240000000800 */
[----:B0-----:R-:W-:Y:S01]  /*0010*/  VIADD R1, R1, 0xfffff790 ;  /* 0xfffff79001017836 */ /* 0x001fe20000000000 */
[----:B------:R-:W0:Y:S01]  /*0020*/  S2R R5, SR_TID.X ;  /* 0x0000000000057919 */ /* 0x000e220000002100 */
[----:B------:R-:W-:Y:S01]  /*0030*/  ELECT P0, URZ, PT ;  /* 0x00000000003f782f */ /* 0x000fe20003800000 */
[----:B------:R-:W-:Y:S01]  /*0040*/  BSSY B0, `(.L_x_0) ;  /* 0x0000015000007945 */ /* 0x000fe20003800000 */
[--C-:B0-----:R-:W-:Y:S02]  /*0050*/  SHF.R.U32.HI R0, RZ, 0x5, R5.reuse ;  /* 0x00000005ff007819 */ /* 0x101fe40000011605 */
[----:B------:R-:W-:-:S03]  /*0060*/  SHF.R.U32.HI R2, RZ, 0x7, R5 ;  /* 0x00000007ff027819 */ /* 0x000fc60000011605 */
[----:B------:R-:W0:Y:S04]  /*0070*/  SHFL.IDX PT, R3, R0, RZ, 0x1f ;  /* 0x00001fff00037589 */ /* 0x000e2800000e0000 */
[----:B------:R-:W1:Y:S01]  /*0080*/  SHFL.IDX PT, R2, R2, RZ, 0x1f ;  /* 0x00001fff02027589 */ /* 0x000e6200000e0000 */
[----:B0-----:R-:W-:Y:S02]  /*0090*/  R2UR UR4, R3 ;  /* 0x00000000030472ca */ /* 0x001fe400000e0000 */
[----:B-1----:R-:W-:-:S11]  /*00a0*/  R2UR UR6, R2 ;  /* 0x00000000020672ca */ /* 0x002fd600000e0000 */
[----:B------:R-:W-:Y:S02]  /*00b0*/  USHF.R.S32.HI UR5, URZ, 0x1f, UR4 ;  /* 0x0000001f3f057899 */ /* 0x000fe40008011404 */
[----:B------:R-:W-:Y:S02]  /*00c0*/  ISETP.NE.OR P0, PT, RZ, UR4, !P0 ;  /* 0x00000004ff007c0c */ /* 0x000fe4000c705670 */
[----:B------:R-:W-:-:S04]  /*00d0*/  ULEA.HI UR5, UR5, UR4, URZ, 0x2 ;  /* 0x0000000405057291 */ /* 0x000fc8000f8f103f */
[----:B------:R-:W-:-:S04]  /*00e0*/  ULOP3.LUT UR5, UR5, 0xfffffffc, URZ, 0xc0, !UPT ;  /* 0xfffffffc05057892 */ /* 0x000fc8000f8ec03f */
[----:B------:R-:W-:-:S03]  /*00f0*/  UIADD3 UR8, UR4, -UR5, URZ ;  /* 0x8000000504087290 */ /* 0x000fc6000fffe03f */
[----:B------:R-:W-:Y:S09]  /*0100*/  @P0 BRA `(.L_x_1) ;  /* 0x0000000000200947 */ /* 0x000ff20003800000 */
[----:B------:R-:W-:Y:S02]  /*0110*/  ULDC.64 UR4, c[0x0][0x198] ;  /* 0x0000660000047ab9 */ /* 0x000fe40000000a00 */
[----:B------:R-:W-:Y:S02]  /*0120*/  UIADD3 UR10, UP0, UR4, 0xf0, URZ ;  /* 0x000000f0040a7890 */ /* 0x000fe4000ff1e03f */
[----:B------:R-:W-:Y:S02]  /*0130*/  UIADD3 UR4, UP1, UR4, 0x1f0, URZ ;  /* 0x000001f004047890 */ /* 0x000fe4000ff3e03f */
[----:B------:R-:W-:Y:S02]  /*0140*/  UIADD3.X UR11, URZ, UR5, URZ, UP0, !UPT ;  /* 0x000000053f0b7290 */ /* 0x000fe400087fe43f */
[----:B------:R-:W-:-:S07]  /*0150*/  UIADD3.X UR5, URZ, UR5, URZ, UP1, !UPT ;  /* 0x000000053f057290 */ /* 0x000fce0008ffe43f */
[----:B------:R0:W-:Y:S02]  /*0160*/  UTMACCTL.PF [UR10] ;  /* 0x000000000a0079b9 */ /* 0x0001e40008040000 */
[----:B------:R0:W-:Y:S02]  /*0170*/  UTMACCTL.PF [UR4] ;  /* 0x00000000040079b9 */ /* 0x0001e40008040000 */
[----:B0-----:R-:W-:Y:S01]  /*0180*/  NOP ;  /* 0x0000000000007918 */ /* 0x001fe20000000000 */
.L_x_1:
[----:B------:R-:W-:Y:S05]  /*0190*/  BSYNC B0 ;  /* 0x0000000000007941 */ /* 0x000fea0003800000 */
.L_x_0:
[----:B------:R-:W0:Y:S01]  /*01a0*/  SHFL.IDX PT, R3, R0, RZ, 0x1f ;  /* 0x00001fff00037589 */ /* 0x000e2200000e0000 */
[----:B------:R-:W-:Y:S01]  /*01b0*/  UISETP.NE.AND UP0, UPT, UR8, 0x3, UPT ;  /* 0x000000030800788c */ /* 0x000fe2000bf05270 */
[----:B------:R-:W-:Y:S01]  /*01c0*/  ISETP.NE.AND P2, PT, RZ, UR6, PT ;  /* 0x00000006ff007c0c */ /* 0x000fe2000bf45270 */
[----:B------:R-:W-:Y:S02]  /*01d0*/  UIADD3 UR10, UR6, -0x1, URZ ;  /* 0xffffffff060a7890 */ /* 0x000fe4000fffe03f */
[----:B------:R-:W-:Y:S02]  /*01e0*/  UISETP.EQ.OR UP0, UPT, UR8, URZ, !UP0 ;  /* 0x0000003f0800728c */ /* 0x000fe4000c702670 */
[----:B------:R-:W-:Y:S02]  /*01f0*/  UISETP.GE.U32.AND UP1, UPT, UR10, 0x2, UPT ;  /* 0x000000020a00788c */ /* 0x000fe4000bf26070 */
[----:B------:R-:W-:-:S04]  /*0200*/  UISETP.EQ.AND UP0, UPT, UR6, URZ, UP0 ;  /* 0x0000003f0600728c */ /* 0x000fc80008702270 */
[----:B------:R-:W-:-:S04]  /*0210*/  USEL UR13, URZ, 0x1, !UP0 ;  /* 0x000000013f0d7887 */ /* 0x000fc8000c000000 */
[----:B------:R-:W-:Y:S01]  /*0220*/  USEL UR13, UR13, 0x2, UP1 ;  /* 0x000000020d0d7887 */ /* 0x000fe20008800000 */
[----:B0-----:R-:W-:-:S13]  /*0230*/  ISETP.NE.AND P0, PT, R3, RZ, PT ;  /* 0x000000ff0300720c */ /* 0x001fda0003f05270 */
[----:B------:R-:W-:Y:S05]  /*0240*/  @P0 BRA `(.L_x_2) ;  /* 0x0000000000600947 */ /* 0x000fea0003800000 */
[----:B------:R-:W0:Y:S01]  /*0250*/  S2UR UR9, SR_CgaCtaId ;  /* 0x00000000000979c3 */ /* 0x000e220000008800 */
[----:B------:R-:W-:Y:S01]  /*0260*/  UMOV UR4, 0x400 ;  /* 0x0000040000047882 */ /* 0x000fe20000000000 */
[----:B------:R-:W-:Y:S01]  /*0270*/  UMOV UR5, 0x1 ;  /* 0x0000000100057882 */ /* 0x000fe20000000000 */
[----:B------:R-:W-:Y:S01]  /*0280*/  UMOV UR6, 0x4 ;  /* 0x0000000400067882 */ /* 0x000fe20000000000 */
[----:B------:R-:W-:Y:S01]  /*0290*/  ELECT P0, URZ, PT ;  /* 0x00000000003f782f */ /* 0x000fe20003800000 */
[----:B------:R-:W-:-:S04]  /*02a0*/  UIADD3 UR6, -UR6, 0x100000, URZ ;  /* 0x0010000006067890 */ /* 0x000fc8000fffe13f */
[----:B------:R-:W-:Y:S02]  /*02b0*/  USHF.L.U32 UR7, UR6, 0xb, URZ ;  /* 0x0000000b06077899 */ /* 0x000fe4000800063f */
[----:B------:R-:W-:Y:S02]  /*02c0*/  USHF.L.U32 UR6, UR6, 0x1, URZ ;  /* 0x0000000106067899 */ /* 0x000fe4000800063f */
[----:B0-----:R-:W-:Y:S02]  /*02d0*/  ULEA UR9, UR9, UR4, 0x18 ;  /* 0x0000000409097291 */ /* 0x001fe4000f8ec03f */
[----:B------:R-:W-:-:S04]  /*02e0*/  UIADD3 UR4, -UR5, 0x100000, URZ ;  /* 0x0010000005047890 */ /* 0x000fc8000fffe13f */
[----:B------:R-:W-:Y:S02]  /*02f0*/  USHF.L.U32 UR5, UR4, 0xb, URZ ;  /* 0x0000000b04057899 */ /* 0x000fe4000800063f */
[----:B------:R-:W-:Y:S01]  /*0300*/  USHF.L.U32 UR4, UR4, 0x1, URZ ;  /* 0x0000000104047899 */ /* 0x000fe2000800063f */
[----:B------:R-:W0:Y:S11]  /*0310*/  FENCE.VIEW.ASYNC.S ;  /* 0x00000000000073c6 */ /* 0x000e360000000000 */
[----:B0-----:R0:W1:Y:S01]  /*0320*/  SYNCS.EXCH.64 URZ, [UR9], UR4 ;  /* 0x00000004093f75b2 */ /* 0x0010620008000100 */
[----:B------:R0:W2:Y:S01]  /*0330*/  SYNCS.EXCH.64 URZ, [UR9+0x28], UR6 ;  /* 0x00002806093f75b2 */ /* 0x0000a20008000100 */
[----:B------:R0:W3:Y:S01]  /*0340*/  SYNCS.EXCH.64 URZ, [UR9+0x8], UR4 ;  /* 0x00000804093f75b2 */ /* 0x0000e20008000100 */
[----:B------:R0:W4:Y:S01]  /*0350*/  SYNCS.EXCH.64 URZ, [UR9+0x30], UR6 ;  /* 0x00003006093f75b2 */ /* 0x0001220008000100 */
[----:B------:R0:W0:Y:S01]  /*0360*/  SYNCS.EXCH.64 URZ, [UR9+0x10], UR4 ;  /* 0x00001004093f75b2 */ /* 0x0000220008000100 */
[----:B------:R0:W0:Y:S01]  /*0370*/  SYNCS.EXCH.64 URZ, [UR9+0x38], UR6 ;  /* 0x00003806093f75b2 */ /* 0x0000220008000100 */
[----:B------:R0:W0:Y:S01]  /*0380*/  SYNCS.EXCH.64 URZ, [UR9+0x18], UR4 ;  /* 0x00001804093f75b2 */ /* 0x0000220008000100 */
[----:B------:R0:W0:Y:S01]  /*0390*/  SYNCS.EXCH.64 URZ, [UR9+0x40], UR6 ;  /* 0x00004006093f75b2 */ /* 0x0000220008000100 */
[----:B------:R0:W0:Y:S01]  /*03a0*/  SYNCS.EXCH.64 URZ, [UR9+0x20], UR4 ;  /* 0x00002004093f75b2 */ /* 0x0000220008000100 */
[----:B------:R0:W0:Y:S01]  /*03b0*/  SYNCS.EXCH.64 URZ, [UR9+0x48], UR6 ;  /* 0x00004806093f75b2 */ /* 0x0000220008000100 */
[----:B------:R-:W-:Y:S01]  /*03c0*/  NOP ;  /* 0x0000000000007918 */ /* 0x000fe20000000000 */
.L_x_2:
[----:B------:R-:W-:Y:S01]  /*03d0*/  SHF.R.S32.HI R4, RZ, 0x1f, R5 ;  /* 0x0000001fff047819 */ /* 0x000fe20000011405 */
[----:B------:R-:W5:Y:S01]  /*03e0*/  SHFL.IDX PT, R0, R0, RZ, 0x1f ;  /* 0x00001fff00007589 */ /* 0x000f6200000e0000 */
[----:B------:R-:W-:Y:S01]  /*03f0*/  ELECT P0, URZ, PT ;  /* 0x00000000003f782f */ /* 0x000fe20003800000 */
[----:B0-----:R-:W0:Y:S01]  /*0400*/  S2UR UR9, SR_CTAID.X ;  /* 0x00000000000979c3 */ /* 0x001e220000002500 */
[----:B------:R-:W-:Y:S01]  /*0410*/  LEA.HI R4, R4, R5, RZ, 0x7 ;  /* 0x0000000504047211 */ /* 0x000fe200078f38ff */
[----:B------:R-:W1:Y:S01]  /*0420*/  S2R R2, SR_CTAID.Y ;  /* 0x0000000000027919 */ /* 0x000e620000002600 */
[----:B------:R-:W-:Y:S01]  /*0430*/  SHF.R.S32.HI R6, RZ, 0x1f, R3 ;  /* 0x0000001fff067819 */ /* 0x000fe20000011403 */
[----:B------:R-:W-:Y:S01]  /*0440*/  ULDC UR4, c[0x0][0x154] ;  /* 0x0000550000047ab9 */ /* 0x000fe20000000800 */
[----:B------:R-:W-:Y:S01]  /*0450*/  LOP3.LUT R4, R4, 0xffffff80, RZ, 0xc0, !PT ;  /* 0xffffff8004047812 */ /* 0x000fe200078ec0ff */
[----:B------:R-:W-:Y:S01]  /*0460*/  NOP ;  /* 0x0000000000007918 */ /* 0x000fe20000000000 */
[----:B------:R-:W-:Y:S01]  /*0470*/  LEA.HI R6, R6, R3, RZ, 0x2 ;  /* 0x0000000306067211 */ /* 0x000fe200078f10ff */
[----:B------:R-:W2:Y:S01]  /*0480*/  LDC R13, c[0x0][0x148] ;  /* 0x00005200ff0d7b82 */ /* 0x000ea20000000800 */
[----:B------:R-:W-:Y:S01]  /*0490*/  NOP ;  /* 0x0000000000007918 */ /* 0x000fe20000000000 */
[----:B------:R-:W-:Y:S01]  /*04a0*/  IMAD.IADD R4, R5, 0x1, -R4 ;  /* 0x0000000105047824 */ /* 0x000fe200078e0a04 */
[----:B------:R-:W-:-:S04]  /*04b0*/  LOP3.LUT R6, R6, 0x3ffffffc, RZ, 0xc0, !PT ;  /* 0x3ffffffc06067812 */ /* 0x000fc800078ec0ff */
[----:B------:R-:W-:Y:S01]  /*04c0*/  SHF.R.S32.HI R5, RZ, 0x1f, R4 ;  /* 0x0000001fff057819 */ /* 0x000fe20000011404 */
[----:B------:R-:W-:Y:S01]  /*04d0*/  IMAD.IADD R6, R3, 0x1, -R6 ;  /* 0x0000000103067824 */ /* 0x000fe200078e0a06 */
[----:B------:R-:W3:Y:S02]  /*04e0*/  LDC R8, c[0x0][0x144] ;  /* 0x00005100ff087b82 */ /* 0x000ee40000000800 */
[----:B------:R-:W-:Y:S02]  /*04f0*/  LEA.HI R5, R5, R4, RZ, 0x3 ;  /* 0x0000000405057211 */ /* 0x000fe400078f18ff */
[----:B-----5:R-:W-:Y:S02]  /*0500*/  ISETP.NE.OR P0, PT, R0, RZ, !P0 ;  /* 0x000000ff0000720c */ /* 0x020fe40004705670 */
[--C-:B------:R-:W-:Y:S02]  /*0510*/  SHF.R.S32.HI R0, RZ, 0x3, R5.reuse ;  /* 0x00000003ff007819 */ /* 0x100fe40000011405 */
[----:B------:R-:W-:-:S04]  /*0520*/  SHF.R.S32.HI R5, RZ, 0x1f, R5 ;  /* 0x0000001fff057819 */ /* 0x000fc80000011405 */
[----:B------:R-:W-:-:S04]  /*0530*/  LEA.HI R5, R5, R0, RZ, 0x2 ;  /* 0x0000000005057211 */ /* 0x000fc800078f10ff */
[----:B------:R-:W-:Y:S01]  /*0540*/  LOP3.LUT R5, R5, 0xfffffffc, RZ, 0xc0, !PT ;  /* 0xfffffffc05057812 */ /* 0x000fe200078ec0ff */
[----:B------:R-:W-:Y:S01]  /*0550*/  VOTEU.ALL UP0, P0 ;  /* 0x00000000003f7886 */ /* 0x000fe20000000000 */
[----:B-1----:R-:W-:Y:S01]  /*0560*/  I2FP.F32.U32 R7, R2 ;  /* 0x0000000200077245 */ /* 0x002fe20000201000 */
[----:B------:R-:W-:Y:S02]  /*0570*/  VOTEU.ALL UP1, P0 ;  /* 0x00000000003f7886 */ /* 0x000fe40000020000 */
[----:B------:R-:W-:Y:S01]  /*0580*/  IMAD.IADD R5, R0, 0x1, -R5 ;  /* 0x0000000100057824 */ /* 0x000fe200078e0a05 */
[----:B------:R-:W1:Y:S01]  /*0590*/  @!UP0 S2UR UR7, SR_CgaCtaId ;  /* 0x00000000000789c3 */ /* 0x000e620000008800 */
[----:B0-----:R-:W-:Y:S01]  /*05a0*/  I2FP.F32.U32 R0, UR9 ;  /* 0x0000000900007c45 */ /* 0x001fe20008201000 */
[----:B------:R-:W-:Y:S01]  /*05b0*/  FMUL R9, R7, UR4 ;  /* 0x0000000407097c20 */ /* 0x000fe20008400000 */
[----:B------:R-:W-:Y:S01]  /*05c0*/  IMAD R5, R6, 0x4, R5 ;  /* 0x0000000406057824 */ /* 0x000fe200078e0205 */
[----:B------:R-:W-:Y:S01]  /*05d0*/  ULDC UR4, c[0x0][0x150] ;  /* 0x0000540000047ab9 */ /* 0x000fe20000000800 */
[----:B------:R-:W-:Y:S01]  /*05e0*/  @!UP0 UMOV UR6, 0x400 ;  /* 0x0000040000068882 */ /* 0x000fe20000000000 */
[----:B------:R-:W-:Y:S01]  /*05f0*/  FMUL R7, R0, UR4 ;  /* 0x0000000400077c20 */ /* 0x000fe20008400000 */
[----:B------:R-:W-:Y:S01]  /*0600*/  IMAD.SHL.U32 R0, R5, 0x4, RZ ;  /* 0x0000000405007824 */ /* 0x000fe200078e00ff */
[----:B------:R-:W0:Y:S01]  /*0610*/  LDC R6, c[0x0][0x140] ;  /* 0x00005000ff067b82 */ /* 0x000e220000000800 */
[----:B------:R-:W5:Y:S01]  /*0620*/  F2I.U32.TRUNC.NTZ R9, R9 ;  /* 0x0000000900097305 */ /* 0x000f62000020f000 */
[----:B------:R-:W-:-:S02]  /*0630*/  UMOV UR4, 0x20 ;  /* 0x0000002000047882 */ /* 0x000fc40000000000 */
[----:B------:R-:W-:Y:S01]  /*0640*/  LOP3.LUT R11, R5, 0xc, R0, 0x78, !PT ;  /* 0x0000000c050b7812 */ /* 0x000fe200078e7800 */
[----:B------:R-:W-:-:S04]  /*0650*/  @!UP0 UIADD3 UR4, -UR4, 0x100000, URZ ;  /* 0x0010000004048890 */ /* 0x000fc8000fffe13f */
[----:B------:R-:W-:Y:S02]  /*0660*/  @!UP0 USHF.L.U32 UR5, UR4, 0xb, URZ ;  /* 0x0000000b04058899 */ /* 0x000fe4000800063f */
[----:B------:R-:W-:Y:S01]  /*0670*/  @!UP0 USHF.L.U32 UR4, UR4, 0x1, URZ ;  /* 0x0000000104048899 */ /* 0x000fe2000800063f */
[----:B------:R-:W4:Y:S01]  /*0680*/  F2I.U32.TRUNC.NTZ R7, R7 ;  /* 0x0000000700077305 */ /* 0x000f22000020f000 */
[----:B------:R0:W-:Y:S01]  /*0690*/  STL [R1+0x454], R11 ;  /* 0x0004540b01007387 */ /* 0x0001e20000100800 */
[----:B-----5:R-:W-:Y:S01]  /*06a0*/  IMAD.MOV R14, RZ, RZ, -R9 ;  /* 0x000000ffff0e7224 */ /* 0x020fe200078e0a09 */
[----:B-1----:R-:W-:Y:S01]  /*06b0*/  @!UP0 ULEA UR6, UR7, UR6, 0x18 ;  /* 0x0000000607068291 */ /* 0x002fe2000f8ec03f */
[----:B------:R-:W-:Y:S02]  /*06c0*/  VOTEU.ALL UP0, P0 ;  /* 0x00000000003f7886 */ /* 0x000fe40000000000 */
[----:B--2---:R-:W-:Y:S01]  /*06d0*/  IMAD R0, R13, R14, R2 ;  /* 0x0000000e0d007224 */ /* 0x004fe200078e0202 */
[----:B------:R-:W-:-:S02]  /*06e0*/  LOP3.LUT P0, RZ, R4, 0x7, RZ, 0xc0, !PT ;  /* 0x0000000704ff7812 */ /* 0x000fc4000780c0ff */
[----:B0-----:R-:W-:Y:S01]  /*06f0*/  ISETP.EQ.U32.AND P3, PT, R6, 0x1, PT ;  /* 0x000000010600780c */ /* 0x001fe20003f62070 */
[----:B----4-:R-:W-:Y:S01]  /*0700*/  IMAD.MOV R7, RZ, RZ, -R7 ;  /* 0x000000ffff077224 */ /* 0x010fe200078e0a07 */
[----:B------:R-:W-:Y:S02]  /*0710*/  ISETP.NE.AND P1, PT, R0, R11, PT ;  /* 0x0000000b0000720c */ /* 0x000fe40003f25270 */
[----:B------:R-:W-:Y:S01]  /*0720*/  ISETP.LT.U32.AND P0, PT, R11, 0x2, !P0 ;  /* 0x000000020b00780c */ /* 0x000fe20004701070 */
[----:B---3--:R-:W-:Y:S01]  /*0730*/  IMAD R10, R8, R7, UR9 ;  /* 0x00000009080a7e24 */ /* 0x008fe2000f8e0207 */
[----:B------:R-:W0:Y:S02]  /*0740*/  FENCE.VIEW.ASYNC.S ;  /* 0x00000000000073c6 */ /* 0x000e240000000000 */
[----:B0-----:R0:W1:Y:S02]  /*0750*/  @!UP0 SYNCS.EXCH.64 URZ, [UR6+0x60], UR4 ;  /* 0x00006004063f85b2 */ /* 0x0010640008000100 */
[----:B------:R-:W-:-:S04]  /*0760*/  ISETP.EQ.OR P1, PT, R10, RZ, !P1 ;  /* 0x000000ff0a00720c */ /* 0x000fc80004f22670 */
[----:B------:R-:W-:Y:S01]  /*0770*/  PLOP3.LUT P0, PT, P0, P1, PT, 0x80, 0x0 ;  /* 0x000000000000781c */ /* 0x000fe20000703070 */
[----:B------:R0:W2:Y:S01]  /*0780*/  @!UP1 SYNCS.EXCH.64 URZ, [UR6+0x68], UR4 ;  /* 0x00006804063f95b2 */ /* 0x0000a20008000100 */
[----:B------:R-:W-:Y:S01]  /*0790*/  NOP ;  /* 0x0000000000007918 */ /* 0x000fe20000000000 */
[----:B------:R-:W-:Y:S10]  /*07a0*/  @!P3 BRA `(.L_x_3) ;  /* 0x000000000008b947 */ /* 0x000ff40003800000 */
[----:B-12---:R-:W-:Y:S01]  /*07b0*/  UCGABAR_ARV ;  /* 0x00000000000079c7 */ /* 0x006fe20008000000 */
[----:B------:R-:W-:Y:S05]  /*07c0*/  BRA `(.L_x_4) ;  /* 0x0000000000047947 */ /* 0x000fea0003800000 */
.L_x_3:
[----:B-12---:R-:W-:Y:S01]  /*07d0*/  NOP ;  /* 0x0000000000007918 */ /* 0x006fe20000000000 */
.L_x_4:
[----:B------:R-:W1:Y:S01]  /*07e0*/  LDC R0, c[0x0][0x65c] ;  /* 0x00019700ff007b82 */ /* 0x000e620000000800 */
[----:B------:R-:W-:Y:S02]  /*07f0*/  IMAD.U32 R4, RZ, RZ, UR9 ;  /* 0x00000009ff047e24 */ /* 0x000fe4000f8e00ff */
[----:B------:R-:W-:Y:S01]  /*0800*/  IMAD.MOV.U32 R5, RZ, RZ, RZ ;  /* 0x000000ffff057224 */ /* 0x000fe200078e00ff */
[----:B-1----:R-:W-:-:S13]  /*0810*/  ISETP.NE.AND P4, PT, R0, 0x1, PT ;  /* 0x000000010000780c */ /* 0x002fda0003f85270 */
[----:B------:R-:W1:Y:S01]  /*0820*/  @P4 LDC R7, c[0x0][0x10] ;  /* 0x00000400ff074b82 */ /* 0x000e620000000800 */
[----:B------:R-:W-:Y:S02]  /*0830*/  @P4 IMAD.MOV.U32 R3, RZ, RZ, RZ ;  /* 0x000000ffff034224 */ /* 0x000fe400078e00ff */
[----:B------:R-:W-:-:S05]  /*0840*/  @P4 IMAD.MOV.U32 R11, RZ, RZ, RZ ;  /* 0x000000ffff0b4224 */ /* 0x000fca00078e00ff */
[----:B------:R-:W2:Y:S01]  /*0850*/  @!P4 LDC R9, c[0x0][0xc] ;  /* 0x00000300ff09cb82 */ /* 0x000ea20000000800 */
[----:B-1----:R-:W-:-:S04]  /*0860*/  @P4 IMAD.WIDE.U32 R6, R7, UR9, R2 ;  /* 0x0000000907064c25 */ /* 0x002fc8000f8e0002 */
[----:B------:R-:W-:Y:S02]  /*0870*/  @P4 IMAD.MOV.U32 R8, RZ, RZ, R6 ;  /* 0x000000ffff084224 */ /* 0x000fe400078e0006 */
[----:B------:R-:W-:Y:S02]  /*0880*/  @P4 IMAD.IADD R15, R7, 0x1, R11 ;  /* 0x00000001070f4824 */ /* 0x000fe400078e020b */
[----:B--2---:R-:W-:-:S04]  /*0890*/  @!P4 IMAD.WIDE.U32 R4, R2, R9, R4 ;  /* 0x000000090204c225 */ /* 0x004fc800078e0004 */
[----:B------:R-:W-:Y:S02]  /*08a0*/  @!P4 IMAD.MOV.U32 R8, RZ, RZ, R4 ;  /* 0x000000ffff08c224 */ /* 0x000fe400078e0004 */
[----:B------:R-:W-:-:S03]  /*08b0*/  @!P4 IMAD.MOV.U32 R15, RZ, RZ, R5 ;  /* 0x000000ffff0fc224 */ /* 0x000fc600078e0005 */
[----:B------:R1:W-:Y:S04]  /*08c0*/  STL [R1+0x45c], R8 ;  /* 0x00045c0801007387 */ /* 0x0003e80000100800 */
[----:B------:R1:W-:Y:S01]  /*08d0*/  STL [R1+0x458], R15 ;  /* 0x0004580f01007387 */ /* 0x0003e20000100800 */
[----:B------:R-:W-:Y:S05]  /*08e0*/  @!P3 BRA `(.L_x_5) ;  /* 0x00000000000cb947 */ /* 0x000fea0003800000 */
[----:B------:R-:W-:Y:S01]  /*08f0*/  UCGABAR_WAIT ;  /* 0x0000000000007dc7 */ /* 0x000fe20008000000 */
[----:B------:R-:W-:Y:S01]  /*0900*/  CCTL.IVALL ;  /* 0x00000000ff00798f */ /* 0x000fe20002000000 */
[----:B------:R-:W-:Y:S05]  /*0910*/  BRA `(.L_x_6) ;  /* 0x0000000000047947 */ /* 0x000fea0003800000 */
.L_x_5:
[----:B------:R-:W-:Y:S06]  /*0920*/  BAR.SYNC.DEFER_BLOCKING 0x0 ;  /* 0x0000000000007b1d */ /* 0x000fec0000010000 */
.L_x_6:
[----:B------:R-:W-:Y:S05]  /*0930*/  @!P2 BRA `(.L_x_7) ;  /* 0x0000023000e4a947 */ /* 0x000fea0003800000 */
[----:B------:R-:W-:-:S06]  /*0940*/  UISETP.GT.U32.AND UP0, UPT, UR10, 0x1, UPT ;  /* 0x000000010a00788c */ /* 0x000fcc000bf04070 */
[----:B------:R-:W-:-:S13]  /*0950*/  PLOP3.LUT P1, PT, PT, PT, UP0, 0x80, 0x0 ;  /* 0x000000000000781c */ /* 0x000fda0003f2f008 */
[----:B0-----:R-:W-:Y:S05]  /*0960*/  @P1 EXIT ;  /* 0x000000000000194d */ /* 0x001fea0003800000 */
[----:B------:R-:W-:Y:S01]  /*0970*/  IMAD.MOV.U32 R5, RZ, RZ, -0x1 ;  /* 0xffffffffff057424 */ /* 0x000fe200078e00ff */
[----:B------:R-:W-:Y:S01]  /*0980*/  ULDC.64 UR4, c[0x0][0x650] ;  /* 0x0001940000047ab9 */ /* 0x000fe20000000a00 */
[----:B------:R-:W-:Y:S01]  /*0990*/  IMAD.MOV.U32 R4, RZ, RZ, -0x1 ;  /* 0xffffffffff047424 */ /* 0x000fe200078e00ff */
[----:B------:R-:W-:Y:S01]  /*09a0*/  ISETP.GE.U32.AND P1, PT, R8, UR4, PT ;  /* 0x0000000408007c0c */ /* 0x000fe2000bf26070 */
[----:B------:R-:W-:Y:S01]  /*09b0*/  UMOV UR10, 0xffffffff ;  /* 0xffffffff000a7882 */ /* 0x000fe20000000000 */
[----:B------:R0:W-:Y:S01]  /*09c0*/  STL [R1+0x464], R5 ;  /* 0x0004640501007387 */ /* 0x0001e20000100800 */
[----:B------:R-:W-:Y:S02]  /*09d0*/  PRMT R0, RZ, 0x7610, R0 ;  /* 0x00007610ff007816 */ /* 0x000fe40000000000 */
[----:B------:R-:W-:Y:S01]  /*09e0*/  ISETP.GE.U32.AND.EX P1, PT, R15, UR5, PT, P1 ;  /* 0x000000050f007c0c */ /* 0x000fe2000bf26110 */
[----:B------:R0:W-:-:S12]  /*09f0*/  STL [R1+0x460], R4 ;  /* 0x0004600401007387 */ /* 0x0001d80000100800 */
[----:B0-----:R-:W-:Y:S05]  /*0a00*/  @P1 BRA `(.L_x_8) ;  /* 0x00000004003c1947 */ /* 0x001fea0003800000 */
[----:B------:R-:W-:Y:S01]  /*0a10*/  ULDC.64 UR14, c[0x0][0x628] ;  /* 0x00018a00000e7ab9 */ /* 0x000fe20000000a00 */
[----:B------:R-:W0:Y:S01]  /*0a20*/  LDC.64 R6, c[0x0][0x620] ;  /* 0x00018800ff067b82 */ /* 0x000e220000000a00 */
[----:B------:R-:W-:Y:S01]  /*0a30*/  ISETP.NE.U32.AND P1, PT, RZ, UR14, PT ;  /* 0x0000000eff007c0c */ /* 0x000fe2000bf25070 */
[----:B------:R-:W-:Y:S01]  /*0a40*/  ULDC UR11, c[0x0][0x630] ;  /* 0x00018c00000b7ab9 */ /* 0x000fe20000000800 */
[----:B------:R-:W-:Y:S02]  /*0a50*/  R2UR UR4, R8 ;  /* 0x00000000080472ca */ /* 0x000fe400000e0000 */
[----:B------:R-:W-:Y:S02]  /*0a60*/  ISETP.NE.AND.EX P1, PT, RZ, UR15, PT, P1 ;  /* 0x0000000fff007c0c */ /* 0x000fe4000bf25310 */
[----:B------:R-:W-:-:S11]  /*0a70*/  R2UR UR5, R15 ;  /* 0x000000000f0572ca */ /* 0x000fd600000e0000 */
[----:B------:R-:W-:Y:S05]  /*0a80*/  @!P1 BRA `(.L_x_9) ;  /* 0x0000000000309947 */ /* 0x000fea0003800000 */
[----:B------:R-:W-:Y:S01]  /*0a90*/  R2UR UR4, R8 ;  /* 0x00000000080472ca */ /* 0x000fe200000e0000 */
[----:B------:R-:W-:Y:S01]  /*0aa0*/  ULDC UR8, c[0x0][0x634] ;  /* 0x00018d0000087ab9 */ /* 0x000fe20000000800 */
[----:B------:R-:W-:-:S11]  /*0ab0*/  R2UR UR10, R15 ;  /* 0x000000000f0a72ca */ /* 0x000fd600000e0000 */
[----:B------:R-:W-:-:S04]  /*0ac0*/  UIADD3 UR8, UP0, UR4, UR8, URZ ;  /* 0x0000000804087290 */ /* 0x000fc8000ff1e03f */
[----:B------:R-:W-:-:S04]  /*0ad0*/  UIADD3.X UR10, URZ, UR10, URZ, UP0, !UPT ;  /* 0x0000000a3f0a7290 */ /* 0x000fc800087fe43f */
[----:B------:R-:W-:-:S04]  /*0ae0*/  UIMAD.WIDE.U32 UR4, UR10, UR14, URZ ;  /* 0x0000000e0a0472a5 */ /* 0x000fc8000f8e003f */
[----:B------:R-:W-:Y:S02]  /*0af0*/  UIMAD.WIDE.U32 UR6, UP0, UR8, UR15, UR4 ;  /* 0x0000000f080672a5 */ /* 0x000fe4000f800004 */
[----:B------:R-:W-:Y:S02]  /*0b00*/  UIMAD.WIDE.U32 UR4, UR8, UR14, URZ ;  /* 0x0000000e080472a5 */ /* 0x000fe4000f8e003f */
[----:B------:R-:W-:Y:S02]  /*0b10*/  UIADD3.X UR9, URZ, URZ, URZ, UP0, !UPT ;  /* 0x0000003f3f097290 */ /* 0x000fe400087fe43f */
[----:B------:R-:W-:Y:S01]  /*0b20*/  UIADD3 URZ, UP0, UR5, UR6, URZ ;  /* 0x00000006053f7290 */ /* 0x000fe2000ff1e03f */
[----:B------:R-:W-:-:S03]  /*0b30*/  UMOV UR8, UR7 ;  /* 0x0000000700087c82 */ /* 0x000fc60008000000 */
[----:B------:R-:W-:-:S12]  /*0b40*/  UIMAD.WIDE.U32.X UR4, UR10, UR15, UR8, UP0 ;  /* 0x0000000f0a0472a5 */ /* 0x000fd800080e0408 */
.L_x_9:
[----:B------:R-:W-:Y:S01]  /*0b50*/  USHF.R.U64 UR10, UR4, UR11, UR5 ;  /* 0x0000000b040a7299 */ /* 0x000fe20008001205 */
[----:B------:R-:W2:Y:S01]  /*0b60*/  LDC.64 R22, c[0x0][0x640] ;  /* 0x00019000ff167b82 */ /* 0x000ea20000000a00 */
[----:B------:R-:W-:Y:S01]  /*0b70*/  USHF.R.U32.HI UR4, URZ, UR11, UR5 ;  /* 0x0000000b3f047299 */ /* 0x000fe20008011605 */
[----:B------:R-:W-:Y:S02]  /*0b80*/  IMAD.MOV.U32 R4, RZ, RZ, R8 ;  /* 0x000000ffff047224 */ /* 0x000fe400078e0008 */
[----:B------:R-:W-:Y:S01]  /*0b90*/  IMAD R21, R13, R14, R2 ;  /* 0x0000000e0d157224 */ /* 0x000fe200078e0202 */
[----:B------:R-:W-:Y:S01]  /*0ba0*/  IADD3 R3, P1, RZ, -UR10, RZ ;  /* 0x8000000aff037c10 */ /* 0x000fe2000ff3e0ff */
[----:B------:R-:W-:Y:S02]  /*0bb0*/  IMAD.MOV.U32 R13, RZ, RZ, 0x1 ;  /* 0x00000001ff0d7424 */ /* 0x000fe400078e00ff */
[----:B------:R-:W1:Y:S02]  /*0bc0*/  LDC R12, c[0x0][0x618] ;  /* 0x00018600ff0c7b82 */ /* 0x000e640000000800 */
[----:B------:R-:W-:-:S04]  /*0bd0*/  IMAD.X R5, RZ, RZ, ~UR4, P1 ;  /* 0x80000004ff057e24 */ /* 0x000fc800088e06ff */
[-C--:B0-----:R-:W-:Y:S02]  /*0be0*/  IMAD R0, R5, R6.reuse, RZ ;  /* 0x0000000605007224 */ /* 0x081fe400078e02ff */
[----:B------:R-:W0:Y:S01]  /*0bf0*/  LDC R16, c[0x0][0x608] ;  /* 0x00018200ff107b82 */ /* 0x000e220000000800 */
[----:B------:R-:W-:Y:S02]  /*0c00*/  IMAD.MOV.U32 R5, RZ, RZ, R15 ;  /* 0x000000ffff057224 */ /* 0x000fe400078e000f */
[----:B------:R-:W-:-:S05]  /*0c10*/  IMAD.WIDE.U32 R4, R3, R6, R4 ;  /* 0x0000000603047225 */ /* 0x000fca00078e0004 */
[----:B------:R-:W3:Y:S01]  /*0c20*/  LDC R20, c[0x0][0x658] ;  /* 0x00019600ff147b82 */ /* 0x000ee20000000800 */
[----:B------:R-:W-:Y:S01]  /*0c30*/  IMAD R3, R3, R7, R0 ;  /* 0x0000000703037224 */ /* 0x000fe200078e0200 */
[----:B--2---:R-:W-:-:S03]  /*0c40*/  ISETP.NE.U32.AND P1, PT, R22, RZ, PT ;  /* 0x000000ff1600720c */ /* 0x004fc60003f25070 */
[----:B------:R-:W-:Y:S01]  /*0c50*/  IMAD.IADD R3, R5, 0x1, R3 ;  /* 0x0000000105037824 */ /* 0x000fe200078e0203 */
[----:B------:R-:W-:Y:S01]  /*0c60*/  ISETP.NE.AND.EX P1, PT, R23, RZ, PT, P1 ;  /* 0x000000ff1700720c */ /* 0x000fe20003f25310 */
[----:B------:R-:W-:Y:S01]  /*0c70*/  IMAD.MOV.U32 R5, RZ, RZ, -0x1 ;  /* 0xffffffffff057424 */ /* 0x000fe200078e00ff */
[----:B------:R-:W2:Y:S02]  /*0c80*/  LDC R18, c[0x0][0x600] ;  /* 0x00018000ff127b82 */ /* 0x000ea40000000800 */
[-CC-:B-1----:R-:W-:Y:S02]  /*0c90*/  SHF.R.U64 R8, R4, R12.reuse, R3.reuse ;  /* 0x0000000c04087219 */ /* 0x182fe40000001203 */
[----:B------:R-:W-:-:S04]  /*0ca0*/  SHF.R.U32.HI R3, RZ, R12, R3 ;  /* 0x0000000cff037219 */ /* 0x000fc80000011603 */
[----:B------:R-:W1:Y:S01]  /*0cb0*/  LDC R11, c[0x0][0x648] ;  /* 0x00019200ff0b7b82 */ /* 0x000e620000000800 */
[-CC-:B0-----:R-:W-:Y:S02]  /*0cc0*/  SHF.R.U64 R19, R8, R16.reuse, R3.reuse ;  /* 0x0000001008137219 */ /* 0x181fe40000001203 */
[----:B------:R-:W-:-:S05]  /*0cd0*/  SHF.R.U32.HI R3, RZ, R16, R3 ;  /* 0x00000010ff037219 */ /* 0x000fca0000011603 */
[----:B------:R-:W0:Y:S01]  /*0ce0*/  LDC R15, c[0x0][0x638] ;  /* 0x00018e00ff0f7b82 */ /* 0x000e220000000800 */
[-CC-:B---3--:R-:W-:Y:S02]  /*0cf0*/  SHF.R.U64 R12, R19, R20.reuse, R3.reuse ;  /* 0x00000014130c7219 */ /* 0x188fe40000001203 */
[-C--:B------:R-:W-:Y:S02]  /*0d00*/  SHF.L.U32 R0, R5, R20.reuse, RZ ;  /* 0x0000001405007219 */ /* 0x080fe400000006ff */
[----:B------:R-:W-:Y:S01]  /*0d10*/  SHF.R.U32.HI R3, RZ, R20, R3 ;  /* 0x00000014ff037219 */ /* 0x000fe20000011603 */
[----:B------:R-:W-:Y:S01]  /*0d20*/  IMAD.MOV.U32 R2, RZ, RZ, R12 ;  /* 0x000000ffff027224 */ /* 0x000fe200078e000c */
[----:B------:R-:W-:Y:S01]  /*0d30*/  LOP3.LUT R0, RZ, R0, RZ, 0x33, !PT ;  /* 0x00000000ff007212 */ /* 0x000fe200078e33ff */
[----:B------:R-:W3:Y:S01]  /*0d40*/  LDC R17, c[0x0][0x610] ;  /* 0x00018400ff117b82 */ /* 0x000ee20000000800 */
[----:B------:R-:W-:Y:S05]  /*0d50*/  @!P1 BRA `(.L_x_10) ;  /* 0x0000000000289947 */ /* 0x000fea0003800000 */
[----:B------:R-:W4:Y:S02]  /*0d60*/  LDC R7, c[0x0][0x64c] ;  /* 0x00019300ff077b82 */ /* 0x000f240000000800 */
[----:B----4-:R-:W-:-:S05]  /*0d70*/  IADD3 R7, P1, R12, R7, RZ ;  /* 0x000000070c077210 */ /* 0x010fca0007f3e0ff */
[----:B------:R-:W-:-:S04]  /*0d80*/  IMAD.X R9, RZ, RZ, R3, P1 ;  /* 0x000000ffff097224 */ /* 0x000fc800008e0603 */
[----:B------:R-:W-:-:S04]  /*0d90*/  IMAD.WIDE.U32 R2, R9, R22, RZ ;  /* 0x0000001609027225 */ /* 0x000fc800078e00ff */
[----:B------:R-:W-:-:S04]  /*0da0*/  IMAD.WIDE.U32 R4, P1, R7, R23, R2 ;  /* 0x0000001707047225 */ /* 0x000fc80007820002 */
[----:B------:R-:W-:-:S04]  /*0db0*/  IMAD.WIDE.U32 R2, R7, R22, RZ ;  /* 0x0000001607027225 */ /* 0x000fc800078e00ff */
[----:B------:R-:W-:Y:S01]  /*0dc0*/  IMAD.X R7, RZ, RZ, RZ, P1 ;  /* 0x000000ffff077224 */ /* 0x000fe200008e06ff */
[----:B------:R-:W-:Y:S01]  /*0dd0*/  IADD3 RZ, P1, R3, R4, RZ ;  /* 0x0000000403ff7210 */ /* 0x000fe20007f3e0ff */
[----:B------:R-:W-:-:S04]  /*0de0*/  IMAD.MOV.U32 R6, RZ, RZ, R5 ;  /* 0x000000ffff067224 */ /* 0x000fc800078e0005 */
[----:B------:R-:W-:-:S08]  /*0df0*/  IMAD.WIDE.U32.X R2, R9, R23, R6, P1 ;  /* 0x0000001709027225 */ /* 0x000fd000008e0406 */
.L_x_10:
[----:B-1----:R-:W-:Y:S01]  /*0e00*/  SHF.R.U64 R4, R2, R11, R3 ;  /* 0x0000000b02047219 */ /* 0x002fe20000001203 */
[----:B--2---:R-:W-:Y:S01]  /*0e10*/  VIADD R5, R18, 0xffffffff ;  /* 0xffffffff12057836 */ /* 0x004fe20000000000 */
[----:B------:R-:W-:Y:S02]  /*0e20*/  SHF.L.U32 R2, R13, R20, RZ ;  /* 0x000000140d027219 */ /* 0x000fe400000006ff */
[----:B------:R-:W-:Y:S01]  /*0e30*/  LOP3.LUT R3, R19, R0, RZ, 0xc0, !PT ;  /* 0x0000000013037212 */ /* 0x000fe200078ec0ff */
[----:B------:R-:W-:Y:S01]  /*0e40*/  IMAD.MOV R6, RZ, RZ, -R4 ;  /* 0x000000ffff067224 */ /* 0x000fe200078e0a04 */
[----:B------:R-:W-:Y:S02]  /*0e50*/  SEL R0, R10, R21, !P4 ;  /* 0x000000150a007207 */ /* 0x000fe40006000000 */
[----:B------:R-:W-:Y:S01]  /*0e60*/  LOP3.LUT R5, R8, R5, RZ, 0xc0, !PT ;  /* 0x0000000508057212 */ /* 0x000fe200078ec0ff */
[----:B------:R-:W-:Y:S02]  /*0e70*/  IMAD R7, R2, R4, R3 ;  /* 0x0000000402077224 */ /* 0x000fe400078e0203 */
[----:B0-----:R-:W-:-:S02]  /*0e80*/  IMAD R3, R6, R15, R12 ;  /* 0x0000000f06037224 */ /* 0x001fc400078e020c */
[----:B---3--:R-:W-:Y:S02]  /*0e90*/  IMAD R2, R7, R17, R0 ;  /* 0x0000001107027224 */ /* 0x008fe400078e0200 */
[----:B------:R-:W-:Y:S02]  /*0ea0*/  IMAD R3, R3, R18, R5 ;  /* 0x0000001203037224 */ /* 0x000fe400078e0205 */
[----:B------:R-:W-:-:S03]  /*0eb0*/  IMAD.MOV.U32 R0, RZ, RZ, 0x1 ;  /* 0x00000001ff007424 */ /* 0x000fc600078e00ff */
[----:B------:R-:W-:Y:S02]  /*0ec0*/  SEL R4, R3, R2, !P4 ;  /* 0x0000000203047207 */ /* 0x000fe40006000000 */
[----:B------:R-:W-:-:S03]  /*0ed0*/  SEL R2, R2, R3, !P4 ;  /* 0x0000000302027207 */ /* 0x000fc60006000000 */
[----:B------:R0:W-:Y:S04]  /*0ee0*/  STL [R1+0x460], R4 ;  /* 0x0004600401007387 */ /* 0x0001e80000100800 */
[----:B------:R0:W-:Y:S02]  /*0ef0*/  STL [R1+0x464], R2 ;  /* 0x0004640201007387 */ /* 0x0001e40000100800 */
.L_x_8:
[----:B------:R-:W-:-:S08]  /*0f00*/  NOP ;  /* 0x0000000000007918 */ /* 0x000fd00000000000 */
[----:B------:R-:W2:Y:S02]  /*0f10*/  USETMAXREG.TRY_ALLOC.CTAPOOL UP0, 0xf0 ;  /* 0x000000f0000079c8 */ /* 0x000ea40008000600 */
[----:B--2---:R-:W-:-:S13]  /*0f20*/  PLOP3.LUT P1, PT, PT, PT, UP0, 0x80, 0x0 ;  /* 0x000000000000781c */ /* 0x004fda0003f2f008 */
[----:B------:R-:W-:Y:S05]  /*0f30*/  @!P1 BRA `(.L_x_8) ;  /* 0xfffffffc00f09947 */ /* 0x000fea000383ffff */
[----:B------:R-:W-:Y:S01]  /*0f40*/  ULDC.64 UR4, c[0x0][0x598] ;  /* 0x0001660000047ab9 */ /* 0x000fe20000000a00 */
[----:B------:R-:W-:Y:S01]  /*0f50*/  ULDC.64 UR14, c[0x0][0x208] ;  /* 0x00008200000e7ab9 */ /* 0x000fe20000000a00 */
[----:B------:R-:W-:-:S04]  /*0f60*/  ISETP.NE.U32.AND P1, PT, RZ, UR4, PT ;  /* 0x00000004ff007c0c */ /* 0x000fc8000bf25070 */
[----:B------:R-:W-:-:S13]  /*0f70*/  ISETP.NE.AND.EX P1, PT, RZ, UR5, PT, P1 ;  /* 0x00000005ff007c0c */ /* 0x000fda000bf25310 */
[----:B------:R-:W-:Y:S05]  /*0f80*/  @!P1 BRA `(.L_x_11) ;  /* 0x0000000000209947 */ /* 0x000fea0003800000 */
[----:B0-----:R-:W0:Y:S02]  /*0f90*/  LDC.64 R2, c[0x0][0x598] ;  /* 0x00016600ff027b82 */ /* 0x001e240000000a00 */
[----:B0-----:R-:W2:Y:S02]  /*0fa0*/  LDG.E.64 R2, desc[UR14][R2.64] ;  /* 0x0000000e02027981 */ /* 0x001ea4000c1e1b00 */
[----:B--2---:R-:W-:-:S04]  /*0fb0*/  ISETP.NE.U32.AND P1, PT, R2, RZ, PT ;  /* 0x000000ff0200720c */ /* 0x004fc80003f25070 */
[----:B------:R-:W-:-:S13]  /*0fc0*/  ISETP.NE.AND.EX P1, PT, R3, RZ, PT, P1 ;  /* 0x000000ff0300720c */ /* 0x000fda0003f25310 */
[----:B------:R-:W-:Y:S05]  /*0fd0*/  @!P1 BRA `(.L_x_11) ;  /* 0x00000000000c9947 */ /* 0x000fea0003800000 */
[----:B------:R-:W2:Y:S02]  /*0fe0*/  LD.E R2, desc[UR14][R2.64] ;  /* 0x0000000e02027980 */ /* 0x000ea4000c101900 */
[----:B--2---:R-:W-:Y:S01]  /*0ff0*/  R2UR UR20, R2 ;  /* 0x00000000021472ca */ /* 0x004fe200000e0000 */
[----:B------:R-:W-:-:S14]  /*1000*/  BRA `(.L_x_12) ;  /* 0x0000000000247947 */ /* 0x000fdc0003800000 */
.L_x_11:
[----:B------:R-:W-:Y:S02]  /*1010*/  ULDC.64 UR4, c[0x0][0x588] ;  /* 0x0001620000047ab9 */ /* 0x000fe40000000a00 */
[----:B------:R-:W-:-:S04]  /*1020*/  ISETP.NE.U32.AND P1, PT, RZ, UR4, PT ;  /* 0x00000004ff007c0c */ /* 0x000fc8000bf25070 */
[----:B------:R-:W-:-:S13]  /*1030*/  ISETP.NE.AND.EX P1, PT, RZ, UR5, PT, P1 ;  /* 0x00000005ff007c0c */ /* 0x000fda000bf25310 */
[----:B------:R-:W-:Y:S05]  /*1040*/  @!P1 BRA `(.L_x_13) ;  /* 0x0000000000109947 */ /* 0x000fea0003800000 */
[----:B0-----:R-:W0:Y:S02]  /*1050*/  LDC.64 R2, c[0x0][0x588] ;  /* 0x00016200ff027b82 */ /* 0x001e240000000a00 */
[----:B0-----:R-:W2:Y:S02]  /*1060*/  LDG.E R2, desc[UR14][R2.64] ;  /* 0x0000000e02027981 */ /* 0x001ea4000c1e1900 */
[----:B--2---:R-:W-:Y:S01]  /*1070*/  R2UR UR20, R2 ;  /* 0x00000000021472ca */ /* 0x004fe200000e0000 */
[----:B------:R-:W-:-:S14]  /*1080*/  BRA `(.L_x_12) ;  /* 0x0000000000047947 */ /* 0x000fdc0003800000 */
.L_x_13:
[----:B------:R-:W-:-:S05]  /*1090*/  ULDC UR20, c[0x0][0x580] ;  /* 0x0001600000147ab9 */ /* 0x000fca0000000800 */
.L_x_12:
[----:B------:R-:W-:Y:S02]  /*10a0*/  ULDC.64 UR4, c[0x0][0x5a0] ;  /* 0x0001680000047ab9 */ /* 0x000fe40000000a00 */
        /* <DEDUP_REMOVED lines=11> */
.L_x_14:
        /* <DEDUP_REMOVED lines=8> */
.L_x_16:
[----:B------:R-:W-:-:S05]  /*11e0*/  ULDC UR21, c[0x0][0x584] ;  /* 0x0001610000157ab9 */ /* 0x000fca0000000800 */
.L_x_15:
[----:B------:R-:W-:-:S13]  /*11f0*/  LOP3.LUT P1, RZ, R0, 0xff, RZ, 0xc0, !PT ;  /* 0x000000ff00ff7812 */ /* 0x000fda000782c0ff */
[----:B------:R-:W-:Y:S05]  /*1200*/  @!P1 EXIT ;  /* 0x000000000000994d */ /* 0x000fea0003800000 */
[----:B------:R-:W-:Y:S01]  /*1210*/  ULDC UR4, c[0x0][0x28c] ;  /* 0x0000a30000047ab9 */ /* 0x000fe20000000800 */
[----:B------:R-:W-:Y:S02]  /*1220*/  ULOP3.LUT UR22, UR13, 0x1, URZ, 0xfc, !UPT ;  /* 0x000000010d167892 */ /* 0x000fe4000f8efc3f */
[----:B------:R-:W-:-:S04]  /*1230*/  UIADD3 UR4, UR4, 0x3f, URZ ;  /* 0x0000003f04047890 */ /* 0x000fc8000fffe03f */
[----:B------:R-:W-:-:S04]  /*1240*/  USHF.R.S32.HI UR5, URZ, 0x1f, UR4 ;  /* 0x0000001f3f057899 */ /* 0x000fc80008011404 */
[----:B------:R-:W-:-:S03]  /*1250*/  ULEA.HI UR5, UR5, UR4, URZ, 0x6 ;  /* 0x0000000405057291 */ /* 0x000fc6000f8f303f */
[----:B------:R-:W-:Y:S01]  /*1260*/  UMOV UR4, URZ ;  /* 0x0000003f00047c82 */ /* 0x000fe20008000000 */
[----:B------:R-:W-:-:S03]  /*1270*/  USHF.R.S32.HI UR9, URZ, 0x6, UR5 ;  /* 0x000000063f097899 */ /* 0x000fc60008011405 */
[----:B------:R-:W-:-:S09]  /*1280*/  UMOV UR5, URZ ;  /* 0x0000003f00057c82 */ /* 0x000fd20008000000 */
.L_x_555:
[----:B------:R-:W-:Y:S01]  /*1290*/  STL [R1+0x450], RZ ;  /* 0x000450ff01007387 */ /* 0x000fe20000100800 */
[----:B--2---:R-:W2:Y:S01]  /*12a0*/  S2UR UR18, SR_CgaCtaId ;  /* 0x00000000001279c3 */ /* 0x004ea20000008800 */
[----:B------:R-:W-:Y:S01]  /*12b0*/  UMOV UR17, 0x400 ;  /* 0x0000040000117882 */ /* 0x000fe20000000000 */
[----:B------:R-:W-:Y:S01]  /*12c0*/  UMOV UR6, URZ ;  /* 0x0000003f00067c82 */ /* 0x000fe20008000000 */
[----:B------:R-:W-:Y:S01]  /*12d0*/  STL [R1+0x44c], RZ ;  /* 0x00044cff01007387 */ /* 0x000fe20000100800 */
[----:B------:R-:W-:Y:S01]  /*12e0*/  UMOV UR7, URZ ;  /* 0x0000003f00077c82 */ /* 0x000fe20008000000 */
[----:B------:R-:W-:Y:S01]  /*12f0*/  UMOV UR8, URZ ;  /* 0x0000003f00087c82 */ /* 0x000fe20008000000 */
[----:B------:R-:W-:Y:S01]  /*1300*/  UMOV UR23, UR5 ;  /* 0x0000000500177c82 */ /* 0x000fe20008000000 */
[----:B------:R-:W-:Y:S01]  /*1310*/  STL [R1+0x448], RZ ;  /* 0x000448ff01007387 */ /* 0x000fe20000100800 */
[----:B0-----:R-:W0:Y:S01]  /*1320*/  LDC R2, c[0x0][0x28c] ;  /* 0x0000a300ff027b82 */ /* 0x001e220000000800 */
[----:B------:R-:W-:-:S02]  /*1330*/  CS2R R236, SRZ ;  /* 0x0000000000ec7805 */ /* 0x000fc4000001ff00 */
[----:B------:R-:W-:Y:S01]  /*1340*/  CS2R R234, SRZ ;  /* 0x0000000000ea7805 */ /* 0x000fe2000001ff00 */
[----:B------:R-:W-:Y:S01]  /*1350*/  STL [R1+0x444], RZ ;  /* 0x000444ff01007387 */ /* 0x000fe20000100800 */
[----:B------:R-:W-:Y:S02]  /*1360*/  CS2R R232, SRZ ;  /* 0x0000000000e87805 */ /* 0x000fe4000001ff00 */
[----:B------:R-:W-:Y:S02]  /*1370*/  CS2R R230, SRZ ;  /* 0x0000000000e67805 */ /* 0x000fe4000001ff00 */
[----:B------:R-:W-:Y:S01]  /*1380*/  CS2R R228, SRZ ;  /* 0x0000000000e47805 */ /* 0x000fe2000001ff00 */
[----:B------:R-:W-:Y:S01]  /*1390*/  STL [R1+0x440], RZ ;  /* 0x000440ff01007387 */ /* 0x000fe20000100800 */
[----:B------:R-:W-:Y:S02]  /*13a0*/  CS2R R226, SRZ ;  /* 0x0000000000e27805 */ /* 0x000fe4000001ff00 */
        /* <DEDUP_REMOVED lines=15> */
[----:B0-----:R-:W-:Y:S02]  /*14a0*/  ISETP.GE.AND P1, PT, R2, 0x1, PT ;  /* 0x000000010200780c */ /* 0x001fe40003f26270 */
        /* <DEDUP_REMOVED lines=40> */
[----:B-1----:R-:W-:-:S02]  /*1730*/  CS2R R14, SRZ ;  /* 0x00000000000e7805 */ /* 0x002fc4000001ff00 */
[----:B------:R-:W-:Y:S01]  /*1740*/  CS2R R12, SRZ ;  /* 0x00000000000c7805 */ /* 0x000fe2000001ff00 */
[----:B------:R-:W-:Y:S01]  /*1750*/  STL [R1+0x404], RZ ;  /* 0x000404ff01007387 */ /* 0x000fe20000100800 */
[----:B------:R-:W-:Y:S02]  /*1760*/  CS2R R10, SRZ ;  /* 0x00000000000a7805 */ /* 0x000fe4000001ff00 */
[----:B------:R-:W-:Y:S02]  /*1770*/  CS2R R8, SRZ ;  /* 0x0000000000087805 */ /* 0x000fe4000001ff00 */
[----:B------:R-:W-:Y:S01]  /*1780*/  CS2R R6, SRZ ;  /* 0x0000000000067805 */ /* 0x000fe2000001ff00 */
[----:B------:R-:W-:Y:S01]  /*1790*/  STL [R1+0x400], RZ ;  /* 0x000400ff01007387 */ /* 0x000fe20000100800 */
[----:B------:R-:W-:Y:S01]  /*17a0*/  CS2R R4, SRZ ;  /* 0x0000000000047805 */ /* 0x000fe2000001ff00 */
[----:B------:R-:W-:Y:S01]  /*17b0*/  IMAD.MOV.U32 R3, RZ, RZ, RZ ;  /* 0x000000ffff037224 */ /* 0x000fe200078e00ff */
[----:B------:R-:W-:Y:S01]  /*17c0*/  CS2R R24, SRZ ;  /* 0x0000000000187805 */ /* 0x000fe2000001ff00 */
[----:B------:R-:W-:Y:S01]  /*17d0*/  STL [R1+0x3fc], RZ ;  /* 0x0003fcff01007387 */ /* 0x000fe20000100800 */
[----:B------:R-:W-:-:S02]  /*17e0*/  CS2R R26, SRZ ;  /* 0x00000000001a7805 */ /* 0x000fc4000001ff00 */
[----:B------:R-:W-:Y:S02]  /*17f0*/  CS2R R28, SRZ ;  /* 0x00000000001c7805 */ /* 0x000fe4000001ff00 */
[----:B------:R-:W-:Y:S01]  /*1800*/  CS2R R30, SRZ ;  /* 0x00000000001e7805 */ /* 0x000fe2000001ff00 */
[----:B------:R-:W-:Y:S01]  /*1810*/  STL [R1+0x3f8], RZ ;  /* 0x0003f8ff01007387 */ /* 0x000fe20000100800 */
[----:B------:R-:W-:Y:S02]  /*1820*/  CS2R R32, SRZ ;  /* 0x0000000000207805 */ /* 0x000fe4000001ff00 */
[----:B------:R-:W-:Y:S02]  /*1830*/  CS2R R34, SRZ ;  /* 0x0000000000227805 */ /* 0x000fe4000001ff00 */
        /* <DEDUP_REMOVED lines=77> */
[----:B------:R-:W-:Y:S04]  /*1d10*/  STL [R1+0x3a8], RZ ;  /* 0x0003a8ff01007387 */ /* 0x000fe80000100800 */
        /* <DEDUP_REMOVED lines=106> */
[----:B------:R-:W-:Y:S04]  /*23c0*/  STL [R1], RZ ;  /* 0x000000ff01007387 */ /* 0x000fe80000100800 */
        /* <DEDUP_REMOVED lines=39> */
[----:B------:R-:W-:Y:S01]  /*2640*/  STL [R1+0xa0], RZ ;  /* 0x0000a0ff01007387 */ /* 0x000fe20000100800 */
[----:B------:R-:W0:Y:S03]  /*2650*/  S2R R0, SR_TID.X ;  /* 0x0000000000007919 */ /* 0x000e260000002100 */
        /* <DEDUP_REMOVED lines=8> */
[----:B0-----:R-:W-:-:S03]  /*26e0*/  LOP3.LUT R0, R0, 0x80, RZ, 0xc0, !PT ;  /* 0x0000008000007812 */ /* 0x001fc600078ec0ff */
[----:B------:R-:W-:Y:S01]  /*26f0*/  STL [R1+0xc4], RZ ;  /* 0x0000c4ff01007387 */ /* 0x000fe20000100800 */
[----:B------:R-:W-:-:S03]  /*2700*/  SHF.R.U32.HI R0, RZ, 0x7, R0 ;  /* 0x00000007ff007819 */ /* 0x000fc60000011600 */
        /* <DEDUP_REMOVED lines=33> */
[----:B------:R-:W0:Y:S04]  /*2920*/  SHFL.IDX PT, R0, R0, RZ, 0x1f ;  /* 0x00001fff00007589 */ /* 0x000e2800000e0000 */
[----:B------:R1:W-:Y:S04]  /*2930*/  STL [R1+0x14c], RZ ;  /* 0x00014cff01007387 */ /* 0x0003e80000100800 */
[----:B------:R1:W-:Y:S04]  /*2940*/  STL [R1+0x150], RZ ;  /* 0x000150ff01007387 */ /* 0x0003e80000100800 */
[----:B------:R1:W-:Y:S04]  /*2950*/  STL [R1+0x154], RZ ;  /* 0x000154ff01007387 */ /* 0x0003e80000100800 */
[----:B------:R1:W-:Y:S04]  /*2960*/  STL [R1+0x158], RZ ;  /* 0x000158ff01007387 */ /* 0x0003e80000100800 */
[----:B------:R1:W-:Y:S04]  /*2970*/  STL [R1+0x15c], RZ ;  /* 0x00015cff01007387 */ /* 0x0003e80000100800 */
[----:B------:R1:W-:Y:S01]  /*2980*/  STL [R1+0x160], RZ ;  /* 0x000160ff01007387 */ /* 0x0003e20000100800 */
[----:B0-----:R-:W-:Y:S01]  /*2990*/  R2UR UR12, R0 ;  /* 0x00000000000c72ca */ /* 0x001fe200000e0000 */
[----:B------:R-:W-:-:S02]  /*29a0*/  IMAD.U32 R0, RZ, RZ, UR4 ;  /* 0x00000004ff007e24 */ /* 0x000fc4000f8e00ff */
[----:B------:R1:W-:Y:S04]  /*29b0*/  STL [R1+0x164], RZ ;  /* 0x000164ff01007387 */ /* 0x0003e80000100800 */
[----:B------:R1:W-:Y:S04]  /*29c0*/  STL [R1+0x168], RZ ;  /* 0x000168ff01007387 */ /* 0x0003e80000100800 */
[----:B------:R1:W-:Y:S02]  /*29d0*/  STL [R1+0x16c], RZ ;  /* 0x00016cff01007387 */ /* 0x0003e40000100800 */
[----:B------:R-:W-:-:S02]  /*29e0*/  ULEA.HI UR11, UR12, UR12, URZ, 0x1 ;  /* 0x0000000c0c0b7291 */ /* 0x000fc4000f8f083f */
[----:B------:R1:W-:Y:S02]  /*29f0*/  STL [R1+0x170], RZ ;  /* 0x000170ff01007387 */ /* 0x0003e40000100800 */
[----:B------:R-:W-:Y:S02]  /*2a00*/  ULOP3.LUT UR16, UR11, 0xffffe, URZ, 0xc0, !UPT ;  /* 0x000ffffe0b107892 */ /* 0x000fe4000f8ec03f */
[----:B------:R1:W-:Y:S01]  /*2a10*/  STL [R1+0x174], RZ ;  /* 0x000174ff01007387 */ /* 0x0003e20000100800 */
[----:B--2---:R-:W-:Y:S02]  /*2a20*/  ULEA UR11, UR18, UR17, 0x18 ;  /* 0x00000011120b7291 */ /* 0x004fe4000f8ec03f */
[----:B------:R-:W-:Y:S01]  /*2a30*/  UIADD3 UR16, UR12, -UR16, URZ ;  /* 0x800000100c107290 */ /* 0x000fe2000fffe03f */
[----:B------:R1:W-:Y:S03]  /*2a40*/  STL [R1+0x178], RZ ;  /* 0x000178ff01007387 */ /* 0x0003e60000100800 */
[----:B------:R-:W-:Y:S01]  /*2a50*/  ULEA UR16, UR16, UR11, 0xc ;  /* 0x0000000b10107291 */ /* 0x000fe2000f8e603f */
[----:B------:R1:W-:Y:S03]  /*2a60*/  STL [R1+0x17c], RZ ;  /* 0x00017cff01007387 */ /* 0x0003e60000100800 */
[----:B------:R-:W-:Y:S01]  /*2a70*/  UIADD3 UR16, UR16, 0x100, URZ ;  /* 0x0000010010107890 */ /* 0x000fe2000fffe03f */
[----:B------:R1:W-:Y:S03]  /*2a80*/  STL [R1+0x180], RZ ;  /* 0x000180ff01007387 */ /* 0x0003e60000100800 */
[----:B------:R-:W-:Y:S01]  /*2a90*/  USHF.R.U32.HI UR12, URZ, 0x4, UR16 ;  /* 0x000000043f0c7899 */ /* 0x000fe20008011610 */
[----:B------:R1:W-:Y:S03]  /*2aa0*/  STL [R1+0x184], RZ ;  /* 0x000184ff01007387 */ /* 0x0003e60000100800 */
[----:B------:R-:W-:Y:S01]  /*2ab0*/  ULOP3.LUT UR12, UR12, 0x3fff, URZ, 0xc0, !UPT ;  /* 0x00003fff0c0c7892 */ /* 0x000fe2000f8ec03f */
[----:B------:R1:W-:Y:S04]  /*2ac0*/  STL [R1+0x188], RZ ;  /* 0x000188ff01007387 */ /* 0x0003e80000100800 */
        /* <DEDUP_REMOVED lines=28> */
[----:B------:R1:W-:Y:S01]  /*2c90*/  STL [R1+0x1fc], RZ ;  /* 0x0001fcff01007387 */ /* 0x0003e20000100800 */
[----:B------:R-:W-:Y:S05]  /*2ca0*/  @!P1 BRA `(.L_x_17) ;  /* 0x0000004000c09947 */ /* 0x000fea0003800000 */
[----:B------:R-:W-:-:S06]  /*2cb0*/  UISETP.NE.AND UP0, UPT, UR22, 0x3, UPT ;  /* 0x000000031600788c */ /* 0x000fcc000bf05270 */
[----:B------:R-:W-:-:S13]  /*2cc0*/  PLOP3.LUT P2, PT, PT, PT, UP0, 0x80, 0x0 ;  /* 0x000000000000781c */ /* 0x000fda0003f4f008 */
[----:B------:R-:W-:Y:S05]  /*2cd0*/  @!P2 BRA `(.L_x_18) ;  /* 0x000000000004a947 */ /* 0x000fea0003800000 */
[----:B------:R-:W-:Y:S01]  /*2ce0*/  BPT.TRAP 0x1 ;  /* 0x000000040000795c */ /* 0x000fe20000300000 */
.L_x_18:
[----:B------:R-:W-:Y:S01]  /*2cf0*/  ULEA UR6, UR5, UR11, 0x3 ;  /* 0x0000000b05067291 */ /* 0x000fe2000f8e183f */
[----:B------:R-:W-:-:S05]  /*2d00*/  IMAD.U32 R0, RZ, RZ, UR4 ;  /* 0x00000004ff007e24 */ /* 0x000fca000f8e00ff */
[----:B------:R-:W-:-:S04]  /*2d10*/  SHF.L.U32 R0, R0, 0x1f, RZ ;  /* 0x0000001f00007819 */ /* 0x000fc800000006ff */
[----:B------:R0:W2:Y:S01]  /*2d20*/  SYNCS.PHASECHK.TRANS64.TRYWAIT P1, [UR6], R0 ;  /* 0x00000000ff0075a7 */ /* 0x0000a20008020146 */
[----:B------:R-:W-:Y:S05]  /*2d30*/  @!P2 BRA `(.L_x_19) ;  /* 0x000000000004a947 */ /* 0x000fea0003800000 */
[----:B------:R-:W-:Y:S01]  /*2d40*/  BPT.TRAP 0x1 ;  /* 0x000000040000795c */ /* 0x000fe20000300000 */
.L_x_19:
[----:B--2---:R-:W-:Y:S05]  /*2d50*/  @P1 BRA `(.L_x_20) ;  /* 0x0000000000081947 */ /* 0x004fea0003800000 */
[----:B------:R-:W2:Y:S02]  /*2d60*/  SYNCS.PHASECHK.TRANS64.TRYWAIT P1, [UR6], R0 ;  /* 0x00000000ff0075a7 */ /* 0x000ea40008020146 */
[----:B--2---:R-:W-:Y:S05]  /*2d70*/  @!P1 BRA `(.L_x_21) ;  /* 0x0000022400849947 */ /* 0x004fea0003800000 */
.L_x_20:
[----:B------:R-:W-:Y:S01]  /*2d80*/  UIADD3 UR6, UR11, 0x14100, URZ ;  /* 0x000141000b067890 */ /* 0x000fe2000fffe03f */
[----:B------:R-:W-:Y:S01]  /*2d90*/  WARPGROUP.ARRIVE ;  /* 0x00000000000079c5 */ /* 0x000fe20000000000 */
[----:B------:R-:W-:Y:S02]  /*2da0*/  ULOP3.LUT UR7, UR12, 0x10000, URZ, 0xfc, !UPT ;  /* 0x000100000c077892 */ /* 0x000fe4000f8efc3f */
[----:B------:R-:W-:Y:S02]  /*2db0*/  USHF.R.U32.HI UR6, URZ, 0x4, UR6 ;  /* 0x000000043f067899 */ /* 0x000fe40008011606 */
[----:B------:R-:W-:Y:S02]  /*2dc0*/  ULEA UR7, UR5, UR7, 0xa ;  /* 0x0000000705077291 */ /* 0x000fe4000f8e503f */
[----:B------:R-:W-:Y:S01]  /*2dd0*/  ULOP3.LUT UR6, UR6, 0x3fff, URZ, 0xc0, !UPT ;  /* 0x00003fff06067892 */ /* 0x000fe2000f8ec03f */
[----:B------:R-:W-:Y:S01]  /*2de0*/  UMOV UR17, 0x80000020 ;  /* 0x8000002000117882 */ /* 0x000fe20000000000 */
[----:B------:R-:W-:-:S02]  /*2df0*/  UMOV UR19, 0x80000020 ;  /* 0x8000002000137882 */ /* 0x000fc40000000000 */
[----:B------:R-:W-:Y:S01]  /*2e00*/  ULOP3.LUT UR6, UR6, 0x10000, URZ, 0xfc, !UPT ;  /* 0x0001000006067892 */ /* 0x000fe2000f8efc3f */
[----:B------:R-:W-:-:S03]  /*2e10*/  UMOV UR16, UR7 ;  /* 0x0000000700107c82 */ /* 0x000fc60008000000 */
[----:B------:R-:W-:-:S03]  /*2e20*/  ULEA UR8, UR5, UR6, 0xa ;  /* 0x0000000605087291 */ /* 0x000fc6000f8e503f */
[----:B------:R-:W-:-:S04]  /*2e30*/  UMOV UR6, 0x2 ;  /* 0x0000000200067882 */ /* 0x000fc80000000000 */
[----:B------:R-:W-:Y:S02]  /*2e40*/  UMOV UR18, UR8 ;  /* 0x0000000800127c82 */ /* 0x000fe40008000000 */
[----:B------:R-:W-:Y:S01]  /*2e50*/  QGMMA.64x256x32.F32.E4M3.E4M3 R24, gdesc[UR16], RZ, !UPT, gsb0 ;  /* 0x03e00000101879f3 */ /* 0x000fe2000c0008ff */
[----:B------:R-:W-:Y:S01]  /*2e60*/  UIADD3 UR16, UR7, 0x200, URZ ;  /* 0x0000020007107890 */ /* 0x000fe2000fffe03f */
[----:B------:R-:W-:Y:S01]  /*2e70*/  UMOV UR17, 0x80000020 ;  /* 0x8000002000117882 */ /* 0x000fe20000000000 */
[----:B------:R-:W-:Y:S02]  /*2e80*/  WARPGROUP.DEPBAR.LE gsb0, 0x0 ;  /* 0x00008000000079c5 */ /* 0x000fe40000010000 */
[----:B------:R-:W-:Y:S04]  /*2e90*/  STL.64 [R1], R24 ;  /* 0x0000001801007387 */ /* 0x000fe80000100a00 */
[----:B------:R-:W-:Y:S04]  /*2ea0*/  STL.64 [R1+0x8], R26 ;  /* 0x0000081a01007387 */ /* 0x000fe80000100a00 */
        /* <DEDUP_REMOVED lines=61> */
[----:B------:R3:W-:Y:S02]  /*3280*/  STL.64 [R1+0x1f8], R150 ;  /* 0x0001f89601007387 */ /* 0x0007e40000100a00 */
[----:B---3--:R-:W-:-:S06]  /*3290*/  WARPGROUP.ARRIVE ;  /* 0x00000000000079c5 */ /* 0x008fcc0000000000 */
[----:B------:R-:W-:Y:S03]  /*32a0*/  QGMMA.64x256x32.F32.E4M3.E4M3 R24, gdesc[UR16], RZ, !UPT, gsb0 ;  /* 0x03e00000101879f3 */ /* 0x000fe6000c0008ff */
[----:B------:R-:W-:Y:S02]  /*32b0*/  WARPGROUP.DEPBAR.LE gsb0, 0x0 ;  /* 0x00008000000079c5 */ /* 0x000fe40000010000 */
        /* <DEDUP_REMOVED lines=21> */
[----:B------:R3:W-:Y:S04]  /*3410*/  STL.64 [R1+0x470], R108 ;  /* 0x0004706c01007387 */ /* 0x0007e80000100a00 */
        /* <DEDUP_REMOVED lines=70> */
[----:B---3--:R-:W3:Y:S04]  /*3880*/  LDL.LU.64 R108, [R1] ;  /* 0x00000000016c7983 */ /* 0x008ee80000300a00 */
[----:B------:R-:W3:Y:S04]  /*3890*/  LDL.LU.64 R110, [R1+0x8] ;  /* 0x00000800016e7983 */ /* 0x000ee80000300a00 */
        /* <DEDUP_REMOVED lines=61> */
[----:B------:R-:W3:Y:S01]  /*3c70*/  LDL.LU.64 R234, [R1+0x1f8] ;  /* 0x0001f80001ea7983 */ /* 0x000ee20000300a00 */
[----:B------:R-:W-:-:S02]  /*3c80*/  UIADD3 UR16, UR7, 0x2, URZ ;  /* 0x0000000207107890 */ /* 0x000fc4000fffe03f */
[----:B------:R-:W-:Y:S01]  /*3c90*/  UIADD3 UR18, UR8, 0x2, URZ ;  /* 0x0000000208127890 */ /* 0x000fe2000fffe03f */
[----:B------:R-:W-:Y:S01]  /*3ca0*/  STL [R1+0x338], RZ ;  /* 0x000338ff01007387 */ /* 0x000fe20000100800 */
[----:B------:R-:W-:Y:S01]  /*3cb0*/  UMOV UR17, 0x80000020 ;  /* 0x8000002000117882 */ /* 0x000fe20000000000 */
[----:B------:R-:W-:Y:S02]  /*3cc0*/  UMOV UR19, 0x80000020 ;  /* 0x8000002000137882 */ /* 0x000fe40000000000 */
        /* <DEDUP_REMOVED lines=25> */
[----:B---3--:R-:W-:-:S06]  /*3e60*/  WARPGROUP.ARRIVE ;  /* 0x00000000000079c5 */ /* 0x008fcc0000000000 */
[----:B------:R-:W-:Y:S03]  /*3e70*/  QGMMA.64x256x32.F32.E4M3.E4M3 R108, gdesc[UR16], R108, gsb0 ;  /* 0x03e00000106c79f3 */ /* 0x000fe6000800086c */
[----:B------:R-:W-:Y:S02]  /*3e80*/  WARPGROUP.DEPBAR.LE gsb0, 0x0 ;  /* 0x00008000000079c5 */ /* 0x000fe40000010000 */
[----:B------:R-:W-:Y:S01]  /*3e90*/  STL.64 [R1], R108 ;  /* 0x0000006c01007387 */ /* 0x000fe20000100a00 */
[----:B------:R-:W-:Y:S01]  /*3ea0*/  UIADD3 UR16, UR7, 0x202, URZ ;  /* 0x0000020207107890 */ /* 0x000fe2000fffe03f */
[----:B------:R-:W-:Y:S02]  /*3eb0*/  IMAD.MOV.U32 R2, RZ, RZ, R234 ;  /* 0x000000ffff027224 */ /* 0x000fe400078e00ea */
[----:B------:R-:W-:Y:S01]  /*3ec0*/  STL.64 [R1+0x8], R110 ;  /* 0x0000086e01007387 */ /* 0x000fe20000100a00 */
[----:B------:R-:W-:Y:S01]  /*3ed0*/  UMOV UR17, 0x80000020 ;  /* 0x8000002000117882 */ /* 0x000fe20000000000 */
[----:B------:R-:W-:Y:S01]  /*3ee0*/  ULDC UR7, c[0x0][0x50c] ;  /* 0x0001430000077ab9 */ /* 0x000fe20000000800 */
[----:B0-2---:R-:W-:Y:S01]  /*3ef0*/  IMAD.MOV.U32 R0, RZ, RZ, R235 ;  /* 0x000000ffff007224 */ /* 0x005fe200078e00eb */
        /* <DEDUP_REMOVED lines=62> */
[----:B0-----:R-:W3:Y:S04]  /*42e0*/  LDL.LU.64 R150, [R1+0x518] ;  /* 0x0005180001967983 */ /* 0x001ee80000300a00 */
        /* <DEDUP_REMOVED lines=21> */
[----:B------:R-:W-:Y:S01]  /*4440*/  UISETP.NE.AND UP0, UPT, UR7, 0x2, UPT ;  /* 0x000000020700788c */ /* 0x000fe2000bf05270 */
[----:B------:R-:W-:-:S02]  /*4450*/  CS2R R236, SRZ ;  /* 0x0000000000ec7805 */ /* 0x000fc4000001ff00 */
[----:B--2---:R-:W-:Y:S01]  /*4460*/  CS2R R234, SRZ ;  /* 0x0000000000ea7805 */ /* 0x004fe2000001ff00 */
[----:B------:R0:W-:Y:S01]  /*4470*/  STL [R1+0x2d0], RZ ;  /* 0x0002d0ff01007387 */ /* 0x0001e20000100800 */
[----:B------:R-:W-:Y:S01]  /*4480*/  USEL UR7, URZ, 0x1, UP0 ;  /* 0x000000013f077887 */ /* 0x000fe20008000000 */
[----:B------:R-:W-:Y:S02]  /*4490*/  CS2R R232, SRZ ;  /* 0x0000000000e87805 */ /* 0x000fe4000001ff00 */
[----:B------:R-:W-:Y:S01]  /*44a0*/  CS2R R230, SRZ ;  /* 0x0000000000e67805 */ /* 0x000fe2000001ff00 */
[----:B------:R0:W-:Y:S01]  /*44b0*/  STL [R1+0x2cc], RZ ;  /* 0x0002ccff01007387 */ /* 0x0001e20000100800 */
[----:B------:R-:W-:Y:S02]  /*44c0*/  CS2R R228, SRZ ;  /* 0x0000000000e47805 */ /* 0x000fe4000001ff00 */
[----:B------:R-:W-:Y:S02]  /*44d0*/  CS2R R226, SRZ ;  /* 0x0000000000e27805 */ /* 0x000fe4000001ff00 */
[----:B------:R-:W-:Y:S01]  /*44e0*/  ISETP.NE.AND P1, PT, RZ, UR7, PT ;  /* 0x00000007ff007c0c */ /* 0x000fe2000bf25270 */
[----:B------:R0:W-:Y:S01]  /*44f0*/  STL [R1+0x2c8], RZ ;  /* 0x0002c8ff01007387 */ /* 0x0001e20000100800 */
[----:B------:R-:W-:-:S02]  /*4500*/  CS2R R224, SRZ ;  /* 0x0000000000e07805 */ /* 0x000fc4000001ff00 */
[----:B------:R-:W-:Y:S02]  /*4510*/  CS2R R222, SRZ ;  /* 0x0000000000de7805 */ /* 0x000fe4000001ff00 */
[----:B------:R-:W-:Y:S01]  /*4520*/  CS2R R220, SRZ ;  /* 0x0000000000dc7805 */ /* 0x000fe2000001ff00 */
[----:B------:R0:W-:Y:S01]  /*4530*/  STL [R1+0x2c4], RZ ;  /* 0x0002c4ff01007387 */ /* 0x0001e20000100800 */
[----:B------:R-:W-:Y:S02]  /*4540*/  CS2R R218, SRZ ;  /* 0x0000000000da7805 */ /* 0x000fe4000001ff00 */
[----:B------:R-:W-:Y:S02]  /*4550*/  CS2R R216, SRZ ;  /* 0x0000000000d87805 */ /* 0x000fe4000001ff00 */
[----:B------:R-:W-:Y:S01]  /*4560*/  CS2R R214, SRZ ;  /* 0x0000000000d67805 */ /* 0x000fe2000001ff00 */
        /* <DEDUP_REMOVED lines=54> */
[----:B------:R-:W-:Y:S01]  /*48d0*/  CS2R R4, SRZ ;  /* 0x0000000000047805 */ /* 0x000fe2000001ff00 */
[----:B------:R-:W-:Y:S01]  /*48e0*/  IMAD.MOV.U32 R3, RZ, RZ, RZ ;  /* 0x000000ffff037224 */ /* 0x000fe200078e00ff */
        /* <DEDUP_REMOVED lines=35> */
[----:B---3--:R-:W-:-:S06]  /*4b20*/  WARPGROUP.ARRIVE ;  /* 0x00000000000079c5 */ /* 0x008fcc0000000000 */
[----:B------:R-:W-:Y:S03]  /*4b30*/  QGMMA.64x256x32.F32.E4M3.E4M3 R24, gdesc[UR16], R24, gsb0 ;  /* 0x03e00000101879f3 */ /* 0x000fe60008000818 */
[----:B------:R-:W-:Y:S02]  /*4b40*/  WARPGROUP.DEPBAR.LE gsb0, 0x0 ;  /* 0x00008000000079c5 */ /* 0x000fe40000010000 */
[----:B0-----:R-:W-:Y:S05]  /*4b50*/  @!P1 BRA `(.L_x_22) ;  /* 0x0000002000f89947 */ /* 0x001fea0003800000 */
[----:B------:R-:W2:Y:S04]  /*4b60*/  LDL R3, [R1] ;  /* 0x0000000001037983 */ /* 0x000ea80000100800 */
[----:B------:R-:W3:Y:S04]  /*4b70*/  LDL R4, [R1+0x4] ;  /* 0x0000040001047983 */ /* 0x000ee80000100800 */
[----:B------:R-:W4:Y:S04]  /*4b80*/  LDL R5, [R1+0x8] ;  /* 0x0000080001057983 */ /* 0x000f280000100800 */
[----:B------:R-:W5:Y:S04]  /*4b90*/  LDL R6, [R1+0xc] ;  /* 0x00000c0001067983 */ /* 0x000f680000100800 */
        /* <DEDUP_REMOVED lines=101> */
[----:B------:R0:W-:Y:S04]  /*51f0*/  STL [R1+0x4c0], R131 ;  /* 0x0004c08301007387 */ /* 0x0001e80000100800 */
[----:B0-----:R-:W5:Y:S04]  /*5200*/  LDL R131, [R1+0x1a4] ;  /* 0x0001a40001837983 */ /* 0x001f680000100800 */
        /* <DEDUP_REMOVED lines=39> */
[----:B0-----:R-:W5:Y:S01]  /*5480*/  LDL R151, [R1+0x1f4] ;  /* 0x0001f40001977983 */ /* 0x001f620000100800 */
[----:B------:R-:W-:-:S01]  /*5490*/  FADD R2, RZ, R2 ;  /* 0x00000002ff027221 */ /* 0x000fc20000000000 */
[----:B------:R-:W-:Y:S01]  /*54a0*/  FADD R0, RZ, R0 ;  /* 0x00000000ff007221 */ /* 0x000fe20000000000 */
[----:B--2---:R-:W-:-:S01]  /*54b0*/  FADD R3, RZ, R3 ;  /* 0x00000003ff037221 */ /* 0x004fc20000000000 */
[----:B---3--:R-:W-:Y:S01]  /*54c0*/  FADD R4, RZ, R4 ;  /* 0x00000004ff047221 */ /* 0x008fe20000000000 */
[----:B----4-:R-:W-:-:S01]  /*54d0*/  FADD R5, RZ, R5 ;  /* 0x00000005ff057221 */ /* 0x010fc20000000000 */
[----:B-----5:R-:W-:Y:S01]  /*54e0*/  FADD R6, RZ, R6 ;  /* 0x00000006ff067221 */ /* 0x020fe20000000000 */
[----:B------:R-:W-:-:S01]  /*54f0*/  FADD R7, RZ, R7 ;  /* 0x00000007ff077221 */ /* 0x000fc20000000000 */
[----:B------:R-:W-:Y:S01]  /*5500*/  FADD R8, RZ, R8 ;  /* 0x00000008ff087221 */ /* 0x000fe20000000000 */
        /* <DEDUP_REMOVED lines=13> */
[----:B------:R-:W2:Y:S01]  /*55e0*/  LDL.LU R131, [R1+0x4c0] ;  /* 0x0004c00001837983 */ /* 0x000ea20000300800 */
        /* <DEDUP_REMOVED lines=13> */
[----:B------:R-:W3:Y:S01]  /*56c0*/  LDL.LU R132, [R1+0x4bc] ;  /* 0x0004bc0001847983 */ /* 0x000ee20000300800 */
        /* <DEDUP_REMOVED lines=16> */
[----:B------:R0:W-:Y:S01]  /*57d0*/  STL [R1+0x200], R133 ;  /* 0x0002008501007387 */ /* 0x0001e20000100800 */
        /* <DEDUP_REMOVED lines=9> */
[----:B0-----:R-:W4:Y:S01]  /*5870*/  LDL.LU R133, [R1+0x4b8] ;  /* 0x0004b80001857983 */ /* 0x001f220000300800 */
[----:B------:R-:W-:-:S01]  /*5880*/  FADD R184, RZ, R184 ;  /* 0x000000b8ffb87221 */ /* 0x000fc20000000000 */
[----:B------:R-:W-:Y:S01]  /*5890*/  FADD R185, RZ, R185 ;  /* 0x000000b9ffb97221 */ /* 0x000fe20000000000 */
[----:B------:R-:W-:-:S01]  /*58a0*/  FADD R186, RZ, R186 ;  /* 0x000000baffba7221 */ /* 0x000fc20000000000 */
        /* <DEDUP_REMOVED lines=10> */
[----:B0-----:R-:W5:Y:S01]  /*5950*/  LDL.LU R134, [R1+0x4b4] ;  /* 0x0004b40001867983 */ /* 0x001f620000300800 */
        /* <DEDUP_REMOVED lines=52> */
[----:B0-----:R-:W5:Y:S04]  /*5ca0*/  LDL.LU R138, [R1+0x4a4] ;  /* 0x0004a400018a7983 */ /* 0x001f680000300800 */
[----:B------:R0:W-:Y:S01]  /*5cb0*/  STL [R1+0x218], R139 ;  /* 0x0002188b01007387 */ /* 0x0001e20000100800 */
[----:B------:R-:W-:-:S03]  /*5cc0*/  FADD R140, RZ, R140 ;  /* 0x0000008cff8c7221 */ /* 0x000fc60000000000 */
        /* <DEDUP_REMOVED lines=34> */
[----:B------:R0:W-:Y:S04]  /*5ef0*/  STL [R1+0x248], R151 ;  /* 0x0002489701007387 */ /* 0x0001e80000100800 */
[----:B0-----:R-:W5:Y:S04]  /*5f00*/  LDL.LU R151, [R1+0x470] ;  /* 0x0004700001977983 */ /* 0x001f680000300800 */
[----:B------:R0:W-:Y:S04]  /*5f10*/  STL [R1+0x24c], R2 ;  /* 0x00024c0201007387 */ /* 0x0001e80000100800 */
[----:B------:R1:W-:Y:S01]  /*5f20*/  STL [R1+0x250], R0 ;  /* 0x0002500001007387 */ /* 0x0003e20000100800 */
[----:B0-----:R-:W-:-:S01]  /*5f30*/  FADD R2, RZ, R24 ;  /* 0x00000018ff027221 */ /* 0x001fc20000000000 */
[----:B-1----:R-:W-:-:S04]  /*5f40*/  FADD R0, RZ, R25 ;  /* 0x00000019ff007221 */ /* 0x002fc80000000000 */
        /* <DEDUP_REMOVED lines=211> */
[----:B--2---:R-:W-:-:S04]  /*6c80*/  FADD R0, RZ, R131 ;  /* 0x00000083ff007221 */ /* 0x004fc80000000000 */
[----:B------:R3:W-:Y:S04]  /*6c90*/  STL [R1+0x3fc], R2 ;  /* 0x0003fc0201007387 */ /* 0x0007e80000100800 */
[----:B------:R4:W-:Y:S01]  /*6ca0*/  STL [R1+0x400], R0 ;  /* 0x0004000001007387 */ /* 0x0009e20000100800 */
[----:B---3--:R-:W-:-:S01]  /*6cb0*/  FADD R2, RZ, R132 ;  /* 0x00000084ff027221 */ /* 0x008fc20000000000 */
[----:B----4-:R-:W-:-:S04]  /*6cc0*/  FADD R0, RZ, R133 ;  /* 0x00000085ff007221 */ /* 0x010fc80000000000 */
[----:B------:R5:W-:Y:S04]  /*6cd0*/  STL [R1+0x404], R2 ;  /* 0x0004040201007387 */ /* 0x000be80000100800 */
[----:B------:R0:W-:Y:S01]  /*6ce0*/  STL [R1+0x408], R0 ;  /* 0x0004080001007387 */ /* 0x0001e20000100800 */
[----:B-----5:R-:W-:-:S01]  /*6cf0*/  FADD R2, RZ, R134 ;  /* 0x00000086ff027221 */ /* 0x020fc20000000000 */
[----:B0-----:R-:W-:-:S04]  /*6d00*/  FADD R0, RZ, R135 ;  /* 0x00000087ff007221 */ /* 0x001fc80000000000 */
        /* <DEDUP_REMOVED lines=34> */
[----:B------:R-:W-:-:S05]  /*6f30*/  UMOV UR6, URZ ;  /* 0x0000003f00067c82 */ /* 0x000fca0008000000 */
.L_x_22:
[----:B------:R-:W-:-:S04]  /*6f40*/  UIADD3 UR23, UR5, 0x1, URZ ;  /* 0x0000000105177890 */ /* 0x000fc8000fffe03f */
[----:B------:R-:W-:-:S04]  /*6f50*/  UISETP.NE.AND UP0, UPT, UR23, 0x5, UPT ;  /* 0x000000051700788c */ /* 0x000fc8000bf05270 */
[----:B------:R-:W-:Y:S02]  /*6f60*/  USEL UR8, URZ, 0x1, UP0 ;  /* 0x000000013f087887 */ /* 0x000fe40008000000 */
[----:B------:R-:W-:Y:S02]  /*6f70*/  USEL UR23, UR23, URZ, UP0 ;  /* 0x0000003f17177287 */ /* 0x000fe40008000000 */
[----:B------:R-:W-:-:S06]  /*6f80*/  ULOP3.LUT UR8, UR4, UR8, URZ, 0x3c, !UPT ;  /* 0x0000000804087292 */ /* 0x000fcc000f8e3c3f */
[----:B0-----:R-:W-:Y:S01]  /*6f90*/  IMAD.U32 R0, RZ, RZ, UR8 ;  /* 0x00000008ff007e24 */ /* 0x001fe2000f8e00ff */
[----:B------:R-:W-:-:S06]  /*6fa0*/  UMOV UR8, 0x1 ;  /* 0x0000000100087882 */ /* 0x000fcc0000000000 */
.L_x_17:
[----:B------:R-:W-:-:S04]  /*6fb0*/  UISETP.LT.AND UP0, UPT, UR9, 0x1, UPT ;  /* 0x000000010900788c */ /* 0x000fc8000bf01270 */
[----:B------:R-:W-:-:S04]  /*6fc0*/  USEL UR16, UR9, 0x1, UP0 ;  /* 0x0000000109107887 */ /* 0x000fc80008000000 */
[----:B------:R-:W-:-:S04]  /*6fd0*/  UIADD3 UR16, UR9, -UR16, URZ ;  /* 0x8000001009107290 */ /* 0x000fc8000fffe03f */
[----:B------:R-:W-:-:S06]  /*6fe0*/  UISETP.GE.AND UP0, UPT, UR16, 0x1, UPT ;  /* 0x000000011000788c */ /* 0x000fcc000bf06270 */
[----:B------:R-:W-:-:S13]  /*6ff0*/  PLOP3.LUT P1, PT, PT, PT, UP0, 0x80, 0x0 ;  /* 0x000000000000781c */ /* 0x000fda0003f2f008 */
[----:B------:R-:W-:Y:S05]  /*7000*/  @!P1 BRA `(.L_x_23) ;  /* 0x0000006000609947 */ /* 0x000fea0003800000 */
[----:B------:R-:W-:Y:S01]  /*7010*/  UMOV UR24, UR16 ;  /* 0x0000001000187c82 */ /* 0x000fe20008000000 */
[----:B------:R-:W-:Y:S01]  /*7020*/  UMOV UR25, UR5 ;  /* 0x0000000500197c82 */ /* 0x000fe20008000000 */
[----:B------:R-:W-:-:S05]  /*7030*/  ULDC UR26, c[0x0][0x50c] ;  /* 0x00014300001a7ab9 */ /* 0x000fca0000000800 */
.L_x_31:
[----:B------:R-:W-:-:S06]  /*7040*/  UISETP.NE.AND UP0, UPT, UR22, 0x3, UPT ;  /* 0x000000031600788c */ /* 0x000fcc000bf05270 */
[----:B------:R-:W-:-:S13]  /*7050*/  PLOP3.LUT P2, PT, PT, PT, UP0, 0x80, 0x0 ;  /* 0x000000000000781c */ /* 0x000fda0003f4f008 */
[----:B0-----:R-:W-:Y:S05]  /*7060*/  @!P2 BRA `(.L_x_24) ;  /* 0x000000000004a947 */ /* 0x001fea0003800000 */
[----:B------:R-:W-:Y:S01]  /*7070*/  BPT.TRAP 0x1 ;  /* 0x000000040000795c */ /* 0x000fe20000300000 */
.L_x_24:
[----:B------:R-:W0:Y:S01]  /*7080*/  S2UR UR16, SR_CgaCtaId ;  /* 0x00000000001079c3 */ /* 0x000e220000008800 */
[----:B------:R-:W-:Y:S01]  /*7090*/  UMOV UR11, 0x400 ;  /* 0x00000400000b7882 */ /* 0x000fe20000000000 */
[----:B------:R-:W-:Y:S01]  /*70a0*/  SHF.L.U32 R2, R0, 0x1f, RZ ;  /* 0x0000001f00027819 */ /* 0x000fe200000006ff */
[----:B0-----:R-:W-:-:S04]  /*70b0*/  ULEA UR11, UR16, UR11, 0x18 ;  /* 0x0000000b100b7291 */ /* 0x001fc8000f8ec03f */
[----:B------:R-:W-:-:S09]  /*70c0*/  ULEA UR16, UR23, UR11, 0x3 ;  /* 0x0000000b17107291 */ /* 0x000fd2000f8e183f */
[----:B------:R0:W2:Y:S01]  /*70d0*/  SYNCS.PHASECHK.TRANS64.TRYWAIT P1, [UR16], R2 ;  /* 0x00000002ff0075a7 */ /* 0x0000a20008020150 */
[----:B------:R-:W-:Y:S05]  /*70e0*/  @!P2 BRA `(.L_x_25) ;  /* 0x000000000004a947 */ /* 0x000fea0003800000 */
[----:B------:R-:W-:Y:S01]  /*70f0*/  BPT.TRAP 0x1 ;  /* 0x000000040000795c */ /* 0x000fe20000300000 */
.L_x_25:
[----:B--2---:R-:W-:Y:S05]  /*7100*/  @P1 BRA `(.L_x_26) ;  /* 0x0000000000081947 */ /* 0x004fea0003800000 */
[----:B------:R-:W2:Y:S02]  /*7110*/  SYNCS.PHASECHK.TRANS64.TRYWAIT P1, [UR16], R2 ;  /* 0x00000002ff0075a7 */ /* 0x000ea40008020150 */
[----:B--2---:R-:W-:Y:S05]  /*7120*/  @!P1 BRA `(.L_x_27) ;  /* 0x000001e000b09947 */ /* 0x004fea0003800000 */
.L_x_26:
        /* <DEDUP_REMOVED lines=64> */
[----:B--2---:R-:W2:Y:S04]  /*7530*/  LDL.LU.64 R108, [R1] ;  /* 0x00000000016c7983 */ /* 0x004ea80000300a00 */
[----:B------:R-:W2:Y:S04]  /*7540*/  LDL.LU.64 R110, [R1+0x8] ;  /* 0x00000800016e7983 */ /* 0x000ea80000300a00 */
        /* <DEDUP_REMOVED lines=61> */
[----:B------:R-:W2:Y:S01]  /*7920*/  LDL.LU.64 R234, [R1+0x1f8] ;  /* 0x0001f80001ea7983 */ /* 0x000ea20000300a00 */
[----:B------:R-:W-:-:S02]  /*7930*/  UIADD3 UR16, UR11, 0x14100, URZ ;  /* 0x000141000b107890 */ /* 0x000fc4000fffe03f */
[----:B------:R-:W-:Y:S02]  /*7940*/  UISETP.NE.AND UP0, UPT, UR7, URZ, UPT ;  /* 0x0000003f0700728c */ /* 0x000fe4000bf05270 */
[----:B------:R-:W-:Y:S02]  /*7950*/  USHF.R.U32.HI UR16, URZ, 0x4, UR16 ;  /* 0x000000043f107899 */ /* 0x000fe40008011610 */
[----:B------:R-:W-:Y:S02]  /*7960*/  USEL UR8, UR8, URZ, !UP0 ;  /* 0x0000003f08087287 */ /* 0x000fe4000c000000 */
[----:B------:R-:W-:Y:S02]  /*7970*/  ULOP3.LUT UR16, UR16, 0x3fff, URZ, 0xc0, !UPT ;  /* 0x00003fff10107892 */ /* 0x000fe4000f8ec03f */
[----:B------:R-:W-:Y:S02]  /*7980*/  UISETP.NE.U32.AND UP0, UPT, UR8, URZ, UPT ;  /* 0x0000003f0800728c */ /* 0x000fe4000bf05070 */
[----:B------:R-:W-:-:S02]  /*7990*/  ULOP3.LUT UR7, UR12, 0x10000, URZ, 0xfc, !UPT ;  /* 0x000100000c077892 */ /* 0x000fc4000f8efc3f */
[----:B------:R-:W-:Y:S02]  /*79a0*/  ULOP3.LUT UR8, UR16, 0x10000, URZ, 0xfc, !UPT ;  /* 0x0001000010087892 */ /* 0x000fe4000f8efc3f */
[----:B------:R-:W-:Y:S02]  /*79b0*/  ULEA UR7, UR23, UR7, 0xa ;  /* 0x0000000717077291 */ /* 0x000fe4000f8e503f */
[----:B------:R-:W-:Y:S01]  /*79c0*/  ULEA UR8, UR23, UR8, 0xa ;  /* 0x0000000817087291 */ /* 0x000fe2000f8e503f */
[----:B------:R-:W-:Y:S01]  /*79d0*/  UMOV UR17, 0x80000020 ;  /* 0x8000002000117882 */ /* 0x000fe20000000000 */
[----:B------:R-:W-:-:S03]  /*79e0*/  UMOV UR19, 0x80000020 ;  /* 0x8000002000137882 */ /* 0x000fc60000000000 */
[----:B------:R-:W-:Y:S02]  /*79f0*/  UMOV UR16, UR7 ;  /* 0x0000000700107c82 */ /* 0x000fe40008000000 */
[----:B------:R-:W-:Y:S01]  /*7a00*/  UMOV UR18, UR8 ;  /* 0x0000000800127c82 */ /* 0x000fe20008000000 */
[----:B--2---:R-:W-:-:S06]  /*7a10*/  WARPGROUP.ARRIVE ;  /* 0x00000000000079c5 */ /* 0x004fcc0000000000 */
[----:B------:R-:W-:Y:S03]  /*7a20*/  QGMMA.64x256x32.F32.E4M3.E4M3 R108, gdesc[UR16], R108, UP0, gsb0 ;  /* 0x03e00000106c79f3 */ /* 0x000fe6000b80086c */
        /* <DEDUP_REMOVED lines=65> */
[----:B--2---:R-:W2:Y:S04]  /*7e40*/  LDL.LU.64 R234, [R1+0x868] ;  /* 0x0008680001ea7983 */ /* 0x004ea80000300a00 */
[----:B------:R-:W3:Y:S04]  /*7e50*/  LDL.LU.64 R232, [R1+0x860] ;  /* 0x0008600001e87983 */ /* 0x000ee80000300a00 */
[----:B------:R-:W4:Y:S04]  /*7e60*/  LDL.LU.64 R230, [R1+0x858] ;  /* 0x0008580001e67983 */ /* 0x000f280000300a00 */
        /* <DEDUP_REMOVED lines=60> */
[----:B------:R-:W4:Y:S01]  /*8230*/  LDL.LU.64 R108, [R1+0x670] ;  /* 0x00067000016c7983 */ /* 0x000f220000300a00 */
[----:B------:R-:W-:Y:S01]  /*8240*/  UIADD3 UR16, UR7, 0x200, URZ ;  /* 0x0000020007107890 */ /* 0x000fe2000fffe03f */
[----:B------:R-:W-:-:S02]  /*8250*/  UMOV UR17, 0x80000020 ;  /* 0x8000002000117882 */ /* 0x000fc40000000000 */
[----:B--2---:R-:W-:Y:S04]  /*8260*/  STL.64 [R1+0x668], R234 ;  /* 0x000668ea01007387 */ /* 0x004fe80000100a00 */
[----:B---3--:R-:W-:Y:S04]  /*8270*/  STL.64 [R1+0x660], R232 ;  /* 0x000660e801007387 */ /* 0x008fe80000100a00 */
[----:B----4-:R-:W-:Y:S04]  /*8280*/  STL.64 [R1+0x658], R230 ;  /* 0x000658e601007387 */ /* 0x010fe80000100a00 */
        /* <DEDUP_REMOVED lines=38> */
[----:B------:R-:W-:Y:S01]  /*84f0*/  STL.64 [R1+0x520], R152 ;  /* 0x0005209801007387 */ /* 0x000fe20000100a00 */
[----:B------:R-:W-:-:S06]  /*8500*/  WARPGROUP.ARRIVE ;  /* 0x00000000000079c5 */ /* 0x000fcc0000000000 */
[----:B------:R-:W-:Y:S03]  /*8510*/  QGMMA.64x256x32.F32.E4M3.E4M3 R24, gdesc[UR16], R24, UP0, gsb0 ;  /* 0x03e00000101879f3 */ /* 0x000fe6000b800818 */
        /* <DEDUP_REMOVED lines=88> */
[----:B------:R-:W-:Y:S01]  /*8aa0*/  UIADD3 UR18, UR8, 0x2, URZ ;  /* 0x0000000208127890 */ /* 0x000fe2000fffe03f */
[----:B------:R-:W-:Y:S01]  /*8ab0*/  UMOV UR17, 0x80000020 ;  /* 0x8000002000117882 */ /* 0x000fe20000000000 */
[----:B------:R-:W-:Y:S01]  /*8ac0*/  UMOV UR19, 0x80000020 ;  /* 0x8000002000137882 */ /* 0x000fe20000000000 */
[----:B--2---:R-:W-:-:S06]  /*8ad0*/  WARPGROUP.ARRIVE ;  /* 0x00000000000079c5 */ /* 0x004fcc0000000000 */
[----:B------:R-:W-:Y:S03]  /*8ae0*/  QGMMA.64x256x32.F32.E4M3.E4M3 R108, gdesc[UR16], R108, gsb0 ;  /* 0x03e00000106c79f3 */ /* 0x000fe6000800086c */
[----:B------:R-:W-:Y:S02]  /*8af0*/  WARPGROUP.DEPBAR.LE gsb0, 0x0 ;  /* 0x00008000000079c5 */ /* 0x000fe40000010000 */
[----:B------:R-:W-:Y:S01]  /*8b00*/  STL.64 [R1], R108 ;  /* 0x0000006c01007387 */ /* 0x000fe20000100a00 */
[----:B0-----:R-:W-:-:S03]  /*8b10*/  IMAD.MOV.U32 R2, RZ, RZ, R108 ;  /* 0x000000ffff027224 */ /* 0x001fc600078e006c */
        /* <DEDUP_REMOVED lines=63> */
[----:B0-----:R0:W5:Y:S04]  /*8f10*/  LDL.LU.64 R234, [R1+0x668] ;  /* 0x0006680001ea7983 */ /* 0x0011680000300a00 */
[----:B------:R0:W5:Y:S04]  /*8f20*/  LDL.LU.64 R232, [R1+0x660] ;  /* 0x0006600001e87983 */ /* 0x0001680000300a00 */
        /* <DEDUP_REMOVED lines=62> */
[----:B------:R-:W-:Y:S01]  /*9310*/  UIADD3 UR16, UR7, 0x202, URZ ;  /* 0x0000020207107890 */ /* 0x000fe2000fffe03f */
[----:B------:R-:W-:Y:S01]  /*9320*/  UMOV UR17, 0x80000020 ;  /* 0x8000002000117882 */ /* 0x000fe20000000000 */
[----:B------:R-:W-:-:S04]  /*9330*/  UIADD3 UR6, UR6, 0x2, URZ ;  /* 0x0000000206067890 */ /* 0x000fc8000fffe03f */
[----:B------:R-:W-:-:S04]  /*9340*/  UISETP.NE.AND UP0, UPT, UR6, UR26, UPT ;  /* 0x0000001a0600728c */ /* 0x000fc8000bf05270 */
[----:B------:R-:W-:-:S06]  /*9350*/  USEL UR7, URZ, 0x1, UP0 ;  /* 0x000000013f077887 */ /* 0x000fcc0008000000 */
[----:B------:R-:W-:Y:S01]  /*9360*/  ISETP.NE.AND P1, PT, RZ, UR7, PT ;  /* 0x00000007ff007c0c */ /* 0x000fe2000bf25270 */
[----:B--2---:R-:W-:-:S06]  /*9370*/  WARPGROUP.ARRIVE ;  /* 0x00000000000079c5 */ /* 0x004fcc0000000000 */
[----:B------:R-:W-:Y:S03]  /*9380*/  QGMMA.64x256x32.F32.E4M3.E4M3 R24, gdesc[UR16], R24, gsb0 ;  /* 0x03e00000101879f3 */ /* 0x000fe60008000818 */
[----:B------:R-:W-:-:S03]  /*9390*/  WARPGROUP.DEPBAR.LE gsb0, 0x0 ;  /* 0x00008000000079c5 */ /* 0x000fc60000010000 */
[----:B0-----:R-:W-:Y:S05]  /*93a0*/  @!P1 BRA `(.L_x_28) ;  /* 0x0000003c000c9947 */ /* 0x001fea0003800000 */
[----:B-----5:R0:W-:Y:S04]  /*93b0*/  STL [R1+0x69c], R225 ;  /* 0x00069ce101007387 */ /* 0x0201e80000100800 */
[----:B------:R2:W-:Y:S01]  /*93c0*/  STL [R1+0x698], R226 ;  /* 0x000698e201007387 */ /* 0x0005e20000100800 */
[----:B0-----:R-:W-:-:S03]  /*93d0*/  IMAD.MOV.U32 R225, RZ, RZ, R2 ;  /* 0x000000ffffe17224 */ /* 0x001fc600078e0002 */
[----:B--2---:R-:W2:Y:S04]  /*93e0*/  LDL R226, [R1+0x4] ;  /* 0x0000040001e27983 */ /* 0x004ea80000100800 */
[----:B------:R0:W-:Y:S04]  /*93f0*/  STL [R1+0x694], R227 ;  /* 0x000694e301007387 */ /* 0x0001e80000100800 */
[----:B0-----:R-:W3:Y:S04]  /*9400*/  LDL R227, [R1+0x8] ;  /* 0x0000080001e37983 */ /* 0x001ee80000100800 */
[----:B------:R0:W-:Y:S04]  /*9410*/  STL [R1+0x690], R228 ;  /* 0x000690e401007387 */ /* 0x0001e80000100800 */
[----:B0-----:R-:W4:Y:S04]  /*9420*/  LDL R228, [R1+0xc] ;  /* 0x00000c0001e47983 */ /* 0x001f280000100800 */
        /* <DEDUP_REMOVED lines=209> */
[----:B0-----:R-:W4:Y:S04]  /*a140*/  LDL.LU R121, [R1+0x200] ;  /* 0x0002000001797983 */ /* 0x001f280000300800 */
        /* <DEDUP_REMOVED lines=14> */
[----:B------:R-:W4:Y:S04]  /*a230*/  LDL.LU R2, [R1+0x230] ;  /* 0x0002300001027983 */ /* 0x000f280000300800 */
        /* <DEDUP_REMOVED lines=38> */
[----:B------:R0:W-:Y:S01]  /*a4a0*/  STL [R1+0x480], R148 ;  /* 0x0004809401007387 */ /* 0x0001e20000100800 */
[----:B------:R-:W-:-:S03]  /*a4b0*/  FADD R3, R225, R3 ;  /* 0x00000003e1037221 */ /* 0x000fc60000000000 */
[----:B0-----:R-:W4:Y:S04]  /*a4c0*/  LDL.LU R148, [R1+0x214] ;  /* 0x0002140001947983 */ /* 0x001f280000300800 */
[----:B------:R0:W-:Y:S01]  /*a4d0*/  STL [R1+0x47c], R149 ;  /* 0x00047c9501007387 */ /* 0x0001e20000100800 */
[----:B--2---:R-:W-:-:S01]  /*a4e0*/  FADD R4, R226, R4 ;  /* 0x00000004e2047221 */ /* 0x004fc20000000000 */
[----:B---3--:R-:W-:Y:S02]  /*a4f0*/  FADD R5, R227, R5 ;  /* 0x00000005e3057221 */ /* 0x008fe40000000000 */
[----:B0-----:R-:W2:Y:S04]  /*a500*/  LDL R149, [R1+0x1f4] ;  /* 0x0001f40001957983 */ /* 0x001ea80000100800 */
[----:B------:R0:W-:Y:S01]  /*a510*/  STL [R1+0x478], R150 ;  /* 0x0004789601007387 */ /* 0x0001e20000100800 */
[----:B----4-:R-:W-:-:S01]  /*a520*/  FADD R6, R228, R6 ;  /* 0x00000006e4067221 */ /* 0x010fc20000000000 */
[----:B------:R-:W-:-:S02]  /*a530*/  FADD R7, R229, R7 ;  /* 0x00000007e5077221 */ /* 0x000fc40000000000 */
[----:B0-----:R-:W3:Y:S04]  /*a540*/  LDL R150, [R1+0x1c0] ;  /* 0x0001c00001967983 */ /* 0x001ee80000100800 */
[----:B------:R0:W-:Y:S01]  /*a550*/  STL [R1+0x474], R151 ;  /* 0x0004749701007387 */ /* 0x0001e20000100800 */
[----:B------:R-:W-:-:S01]  /*a560*/  FADD R8, R230, R8 ;  /* 0x00000008e6087221 */ /* 0x000fc20000000000 */
[----:B------:R-:W-:Y:S02]  /*a570*/  FADD R9, R231, R9 ;  /* 0x00000009e7097221 */ /* 0x000fe40000000000 */
[----:B0-----:R-:W4:Y:S04]  /*a580*/  LDL R151, [R1+0x1f0] ;  /* 0x0001f00001977983 */ /* 0x001f280000100800 */
[----:B------:R0:W-:Y:S01]  /*a590*/  STL [R1+0x470], R0 ;  /* 0x0004700001007387 */ /* 0x0001e20000100800 */
[----:B------:R-:W-:-:S01]  /*a5a0*/  FADD R10, R232, R10 ;  /* 0x0000000ae80a7221 */ /* 0x000fc20000000000 */
[----:B------:R-:W-:-:S02]  /*a5b0*/  FADD R11, R233, R11 ;  /* 0x0000000be90b7221 */ /* 0x000fc40000000000 */
[----:B0-----:R-:W2:Y:S04]  /*a5c0*/  LDL.LU R0, [R1+0x210] ;  /* 0x0002100001007983 */ /* 0x001ea80000300800 */
[----:B------:R-:W3:Y:S04]  /*a5d0*/  LDL.LU R225, [R1+0x69c] ;  /* 0x00069c0001e17983 */ /* 0x000ee80000300800 */
[----:B------:R-:W4:Y:S04]  /*a5e0*/  LDL.LU R226, [R1+0x698] ;  /* 0x0006980001e27983 */ /* 0x000f280000300800 */
[----:B------:R-:W2:Y:S04]  /*a5f0*/  LDL.LU R227, [R1+0x694] ;  /* 0x0006940001e37983 */ /* 0x000ea80000300800 */
[----:B------:R-:W2:Y:S04]  /*a600*/  LDL.LU R228, [R1+0x690] ;  /* 0x0006900001e47983 */ /* 0x000ea80000300800 */
[----:B------:R-:W2:Y:S01]  /*a610*/  LDL.LU R229, [R1+0x68c] ;  /* 0x00068c0001e57983 */ /* 0x000ea20000300800 */
[----:B------:R-:W-:-:S03]  /*a620*/  FADD R12, R234, R12 ;  /* 0x0000000cea0c7221 */ /* 0x000fc60000000000 */
[----:B------:R-:W2:Y:S01]  /*a630*/  LDL.LU R230, [R1+0x688] ;  /* 0x0006880001e67983 */ /* 0x000ea20000300800 */
[----:B------:R-:W-:-:S03]  /*a640*/  FADD R13, R235, R13 ;  /* 0x0000000deb0d7221 */ /* 0x000fc60000000000 */
[----:B------:R-:W2:Y:S04]  /*a650*/  LDL.LU R231, [R1+0x684] ;  /* 0x0006840001e77983 */ /* 0x000ea80000300800 */
[----:B------:R-:W2:Y:S04]  /*a660*/  LDL.LU R232, [R1+0x680] ;  /* 0x0006800001e87983 */ /* 0x000ea80000300800 */
[----:B------:R-:W2:Y:S04]  /*a670*/  LDL.LU R233, [R1+0x67c] ;  /* 0x00067c0001e97983 */ /* 0x000ea80000300800 */
[----:B------:R-:W2:Y:S04]  /*a680*/  LDL.LU R234, [R1+0x678] ;  /* 0x0006780001ea7983 */ /* 0x000ea80000300800 */
[----:B------:R-:W2:Y:S01]  /*a690*/  LDL.LU R235, [R1+0x674] ;  /* 0x0006740001eb7983 */ /* 0x000ea20000300800 */
[----:B------:R-:W-:-:S01]  /*a6a0*/  FADD R14, R24, R14 ;  /* 0x0000000e180e7221 */ /* 0x000fc20000000000 */
[----:B------:R-:W-:Y:S01]  /*a6b0*/  FADD R15, R25, R15 ;  /* 0x0000000f190f7221 */ /* 0x000fe20000000000 */
[----:B------:R-:W-:-:S01]  /*a6c0*/  FADD R16, R26, R16 ;  /* 0x000000101a107221 */ /* 0x000fc20000000000 */
[----:B------:R-:W2:Y:S01]  /*a6d0*/  LDL.LU R24, [R1+0x670] ;  /* 0x0006700001187983 */ /* 0x000ea20000300800 */
[----:B------:R-:W-:-:S01]  /*a6e0*/  FADD R17, R27, R17 ;  /* 0x000000111b117221 */ /* 0x000fc20000000000 */
[----:B------:R-:W-:-:S02]  /*a6f0*/  FADD R18, R28, R18 ;  /* 0x000000121c127221 */ /* 0x000fc40000000000 */
[----:B------:R-:W2:Y:S01]  /*a700*/  LDL.LU R25, [R1+0x66c] ;  /* 0x00066c0001197983 */ /* 0x000ea20000300800 */
[----:B------:R-:W-:-:S03]  /*a710*/  FADD R19, R29, R19 ;  /* 0x000000131d137221 */ /* 0x000fc60000000000 */
        /* <DEDUP_REMOVED lines=155> */
[----:B---3--:R-:W-:-:S03]  /*b0d0*/  FADD R225, R107, R225 ;  /* 0x000000e16be17221 */ /* 0x008fc60000000000 */
[----:B------:R-:W3:Y:S01]  /*b0e0*/  LDL.LU R104, [R1+0x530] ;  /* 0x0005300001687983 */ /* 0x000ee20000300800 */
[----:B----4-:R-:W-:-:S03]  /*b0f0*/  FADD R226, R108, R226 ;  /* 0x000000e26ce27221 */ /* 0x010fc60000000000 */
[----:B------:R-:W4:Y:S01]  /*b100*/  LDL.LU R105, [R1+0x52c] ;  /* 0x00052c0001697983 */ /* 0x000f220000300800 */
[----:B--2---:R-:W-:-:S03]  /*b110*/  FADD R227, R109, R227 ;  /* 0x000000e36de37221 */ /* 0x004fc60000000000 */
        /* <DEDUP_REMOVED lines=15> */
[----:B------:R-:W-:-:S01]  /*b210*/  FADD R235, R117, R235 ;  /* 0x000000eb75eb7221 */ /* 0x000fc20000000000 */
[----:B------:R-:W-:Y:S02]  /*b220*/  FADD R121, R120, R121 ;  /* 0x0000007978797221 */ /* 0x000fe40000000000 */
[----:B------:R-:W2:Y:S01]  /*b230*/  LDL.LU R114, [R1+0x508] ;  /* 0x0005080001727983 */ /* 0x000ea20000300800 */
[----:B------:R-:W-:-:S03]  /*b240*/  FADD R236, R118, R236 ;  /* 0x000000ec76ec7221 */ /* 0x000fc60000000000 */
[----:B------:R-:W2:Y:S01]  /*b250*/  LDL.LU R115, [R1+0x504] ;  /* 0x0005040001737983 */ /* 0x000ea20000300800 */
[----:B------:R-:W-:-:S03]  /*b260*/  FADD R237, R119, R237 ;  /* 0x000000ed77ed7221 */ /* 0x000fc60000000000 */
[----:B------:R-:W2:Y:S01]  /*b270*/  LDL.LU R116, [R1+0x500] ;  /* 0x0005000001747983 */ /* 0x000ea20000300800 */
[----:B------:R-:W-:-:S03]  /*b280*/  FADD R123, R122, R123 ;  /* 0x0000007b7a7b7221 */ /* 0x000fc60000000000 */
[----:B------:R-:W2:Y:S04]  /*b290*/  LDL.LU R117, [R1+0x4fc] ;  /* 0x0004fc0001757983 */ /* 0x000ea80000300800 */
[----:B------:R-:W2:Y:S01]  /*b2a0*/  LDL.LU R118, [R1+0x4f8] ;  /* 0x0004f80001767983 */ /* 0x000ea20000300800 */
[----:B------:R-:W-:-:S03]  /*b2b0*/  FADD R125, R124, R125 ;  /* 0x0000007d7c7d7221 */ /* 0x000fc60000000000 */
[----:B------:R-:W2:Y:S04]  /*b2c0*/  LDL.LU R119, [R1+0x4f4] ;  /* 0x0004f40001777983 */ /* 0x000ea80000300800 */
[----:B------:R-:W2:Y:S04]  /*b2d0*/  LDL.LU R120, [R1+0x4f0] ;  /* 0x0004f00001787983 */ /* 0x000ea80000300800 */
[----:B------:R0:W-:Y:S01]  /*b2e0*/  STL [R1+0x200], R121 ;  /* 0x0002007901007387 */ /* 0x0001e20000100800 */
[----:B------:R-:W-:-:S01]  /*b2f0*/  FADD R127, R126, R127 ;  /* 0x0000007f7e7f7221 */ /* 0x000fc20000000000 */
[----:B------:R-:W-:Y:S01]  /*b300*/  FADD R0, R128, R0 ;  /* 0x0000000080007221 */ /* 0x000fe20000000000 */
[----:B------:R-:W-:-:S01]  /*b310*/  FADD R148, R150, R148 ;  /* 0x0000009496947221 */ /* 0x000fc20000000000 */
[----:B0-----:R-:W2:Y:S04]  /*b320*/  LDL.LU R121, [R1+0x4ec] ;  /* 0x0004ec0001797983 */ /* 0x001ea80000300800 */
        /* <DEDUP_REMOVED lines=9> */
[----:B------:R-:W-:-:S02]  /*b3c0*/  FADD R136, R137, R136 ;  /* 0x0000008889887221 */ /* 0x000fc40000000000 */
[----:B0-----:R-:W2:Y:S04]  /*b3d0*/  LDL.LU R125, [R1+0x4dc] ;  /* 0x0004dc00017d7983 */ /* 0x001ea80000300800 */
[----:B------:R-:W2:Y:S04]  /*b3e0*/  LDL.LU R126, [R1+0x4d8] ;  /* 0x0004d800017e7983 */ /* 0x000ea80000300800 */
[----:B------:R0:W-:Y:S01]  /*b3f0*/  STL [R1+0x20c], R127 ;  /* 0x00020c7f01007387 */ /* 0x0001e20000100800 */
[----:B------:R-:W-:-:S01]  /*b400*/  FADD R132, R134, R132 ;  /* 0x0000008486847221 */ /* 0x000fc20000000000 */
[----:B------:R-:W-:-:S02]  /*b410*/  FADD R2, R130, R2 ;  /* 0x0000000282027221 */ /* 0x000fc40000000000 */
[----:B0-----:R-:W2:Y:S04]  /*b420*/  LDL.LU R127, [R1+0x4d4] ;  /* 0x0004d400017f7983 */ /* 0x001ea80000300800 */
[----:B------:R-:W2:Y:S04]  /*b430*/  LDL.LU R128, [R1+0x4d0] ;  /* 0x0004d00001807983 */ /* 0x000ea80000300800 */
[----:B------:R-:W-:Y:S04]  /*b440*/  STL [R1+0x210], R0 ;  /* 0x0002100001007387 */ /* 0x000fe80000100800 */
[----:B------:R-:W-:Y:S04]  /*b450*/  STL [R1+0x214], R148 ;  /* 0x0002149401007387 */ /* 0x000fe80000100800 */
[----:B------:R-:W-:Y:S04]  /*b460*/  STL [R1+0x218], R144 ;  /* 0x0002189001007387 */ /* 0x000fe80000100800 */
[----:B------:R-:W-:Y:S04]  /*b470*/  STL [R1+0x21c], R142 ;  /* 0x00021c8e01007387 */ /* 0x000fe80000100800 */
[----:B------:R-:W-:Y:S04]  /*b480*/  STL [R1+0x220], R140 ;  /* 0x0002208c01007387 */ /* 0x000fe80000100800 */
[----:B------:R-:W-:Y:S04]  /*b490*/  STL [R1+0x224], R138 ;  /* 0x0002248a01007387 */ /* 0x000fe80000100800 */
[----:B------:R-:W3:Y:S04]  /*b4a0*/  LDL.LU R130, [R1+0x234] ;  /* 0x0002340001827983 */ /* 0x000ee80000300800 */
[----:B------:R-:W-:Y:S04]  /*b4b0*/  STL [R1+0x228], R136 ;  /* 0x0002288801007387 */ /* 0x000fe80000100800 */
[----:B------:R0:W-:Y:S04]  /*b4c0*/  STL [R1+0x22c], R132 ;  /* 0x00022c8401007387 */ /* 0x0001e80000100800 */
[----:B0-----:R-:W4:Y:S04]  /*b4d0*/  LDL.LU R132, [R1+0x238] ;  /* 0x0002380001847983 */ /* 0x001f280000300800 */
[----:B------:R-:W2:Y:S04]  /*b4e0*/  LDL.LU R134, [R1+0x23c] ;  /* 0x00023c0001867983 */ /* 0x000ea80000300800 */
[----:B------:R0:W-:Y:S04]  /*b4f0*/  STL [R1+0x230], R2 ;  /* 0x0002300201007387 */ /* 0x0001e80000100800 */
[----:B------:R-:W2:Y:S04]  /*b500*/  LDL.LU R136, [R1+0x240] ;  /* 0x0002400001887983 */ /* 0x000ea80000300800 */
        /* <DEDUP_REMOVED lines=11> */
[----:B0-----:R-:W2:Y:S04]  /*b5c0*/  LDL.LU R2, [R1+0x270] ;  /* 0x0002700001027983 */ /* 0x001ea80000300800 */
[----:B------:R-:W2:Y:S01]  /*b5d0*/  LDL.LU R0, [R1+0x274] ;  /* 0x0002740001007983 */ /* 0x000ea20000300800 */
[----:B---3--:R-:W-:-:S03]  /*b5e0*/  FADD R130, R129, R130 ;  /* 0x0000008281827221 */ /* 0x008fc60000000000 */
[----:B------:R-:W3:Y:S04]  /*b5f0*/  LDL.LU R129, [R1+0x4cc] ;  /* 0x0004cc0001817983 */ /* 0x000ee80000300800 */
[----:B------:R0:W-:Y:S04]  /*b600*/  STL [R1+0x234], R130 ;  /* 0x0002348201007387 */ /* 0x0001e80000100800 */
[----:B0-----:R-:W3:Y:S01]  /*b610*/  LDL.LU R130, [R1+0x4c8] ;  /* 0x0004c80001827983 */ /* 0x001ee20000300800 */
[----:B----4-:R-:W-:-:S03]  /*b620*/  FADD R132, R131, R132 ;  /* 0x0000008483847221 */ /* 0x010fc60000000000 */
[----:B------:R-:W4:Y:S01]  /*b630*/  LDL.LU R131, [R1+0x4c4] ;  /* 0x0004c40001837983 */ /* 0x000f220000300800 */
[----:B--2---:R-:W-:-:S03]  /*b640*/  FADD R134, R133, R134 ;  /* 0x0000008685867221 */ /* 0x004fc60000000000 */
[----:B------:R0:W-:Y:S01]  /*b650*/  STL [R1+0x238], R132 ;  /* 0x0002388401007387 */ /* 0x0001e20000100800 */
[----:B------:R-:W-:-:S03]  /*b660*/  FADD R136, R135, R136 ;  /* 0x0000008887887221 */ /* 0x000fc60000000000 */
[----:B0-----:R-:W2:Y:S01]  /*b670*/  LDL.LU R132, [R1+0x4c0] ;  /* 0x0004c00001847983 */ /* 0x001ea20000300800 */
[----:B------:R-:W-:-:S03]  /*b680*/  FADD R150, R151, R150 ;  /* 0x0000009697967221 */ /* 0x000fc60000000000 */
[----:B------:R-:W2:Y:S01]  /*b690*/  LDL.LU R133, [R1+0x4bc] ;  /* 0x0004bc0001857983 */ /* 0x000ea20000300800 */
[----:B------:R-:W-:-:S03]  /*b6a0*/  FADD R148, R149, R148 ;  /* 0x0000009495947221 */ /* 0x000fc60000000000 */
[----:B------:R0:W-:Y:S01]  /*b6b0*/  STL [R1+0x23c], R134 ;  /* 0x00023c8601007387 */ /* 0x0001e20000100800 */
[----:B------:R-:W-:-:S01]  /*b6c0*/  FADD R146, R147, R146 ;  /* 0x0000009293927221 */ /* 0x000fc20000000000 */
[----:B------:R-:W-:Y:S02]  /*b6d0*/  FADD R144, R145, R144 ;  /* 0x0000009091907221 */ /* 0x000fe40000000000 */
[----:B0-----:R-:W2:Y:S01]  /*b6e0*/  LDL.LU R134, [R1+0x4b8] ;  /* 0x0004b80001867983 */ /* 0x001ea20000300800 */
[----:B------:R-:W-:-:S03]  /*b6f0*/  FADD R143, R24, R143 ;  /* 0x0000008f188f7221 */ /* 0x000fc60000000000 */
[----:B------:R-:W2:Y:S01]  /*b700*/  LDL.LU R135, [R1+0x4b4] ;  /* 0x0004b40001877983 */ /* 0x000ea20000300800 */
[----:B------:R-:W-:-:S03]  /*b710*/  FADD R142, R25, R142 ;  /* 0x0000008e198e7221 */ /* 0x000fc60000000000 */
[----:B------:R0:W-:Y:S01]  /*b720*/  STL [R1+0x240], R136 ;  /* 0x0002408801007387 */ /* 0x0001e20000100800 */
[----:B------:R-:W-:-:S01]  /*b730*/  FADD R141, R26, R141 ;  /* 0x0000008d1a8d7221 */ /* 0x000fc20000000000 */
[----:B------:R-:W-:Y:S01]  /*b740*/  FADD R140, R27, R140 ;  /* 0x0000008c1b8c7221 */ /* 0x000fe20000000000 */
[----:B------:R-:W-:-:S01]  /*b750*/  FADD R139, R28, R139 ;  /* 0x0000008b1c8b7221 */ /* 0x000fc20000000000 */
[----:B0-----:R-:W2:Y:S01]  /*b760*/  LDL.LU R136, [R1+0x4b0] ;  /* 0x0004b00001887983 */ /* 0x001ea20000300800 */
[----:B------:R-:W-:-:S03]  /*b770*/  FADD R138, R29, R138 ;  /* 0x0000008a1d8a7221 */ /* 0x000fc60000000000 */
[----:B------:R0:W-:Y:S01]  /*b780*/  STL [R1+0x244], R150 ;  /* 0x0002449601007387 */ /* 0x0001e20000100800 */
[----:B------:R-:W-:-:S03]  /*b790*/  FADD R137, R30, R137 ;  /* 0x000000891e897221 */ /* 0x000fc60000000000 */
[----:B------:R1:W-:Y:S01]  /*b7a0*/  STL [R1+0x248], R148 ;  /* 0x0002489401007387 */ /* 0x0003e20000100800 */
[----:B------:R-:W-:-:S03]  /*b7b0*/  FADD R2, R31, R2 ;  /* 0x000000021f027221 */ /* 0x000fc60000000000 */
[----:B------:R1:W-:Y:S01]  /*b7c0*/  STL [R1+0x24c], R146 ;  /* 0x00024c9201007387 */ /* 0x0003e20000100800 */
[----:B------:R-:W-:-:S03]  /*b7d0*/  FADD R0, R32, R0 ;  /* 0x0000000020007221 */ /* 0x000fc60000000000 */
[----:B------:R1:W-:Y:S04]  /*b7e0*/  STL [R1+0x250], R144 ;  /* 0x0002509001007387 */ /* 0x0003e80000100800 */
[----:B------:R1:W-:Y:S04]  /*b7f0*/  STL [R1+0x254], R143 ;  /* 0x0002548f01007387 */ /* 0x0003e80000100800 */
[----:B------:R1:W-:Y:S04]  /*b800*/  STL [R1+0x258], R142 ;  /* 0x0002588e01007387 */ /* 0x0003e80000100800 */
[----:B------:R1:W-:Y:S04]  /*b810*/  STL [R1+0x25c], R141 ;  /* 0x00025c8d01007387 */ /* 0x0003e80000100800 */
[----:B------:R1:W-:Y:S04]  /*b820*/  STL [R1+0x260], R140 ;  /* 0x0002608c01007387 */ /* 0x0003e80000100800 */
[----:B------:R1:W-:Y:S04]  /*b830*/  STL [R1+0x264], R139 ;  /* 0x0002648b01007387 */ /* 0x0003e80000100800 */
[----:B------:R1:W-:Y:S04]  /*b840*/  STL [R1+0x268], R138 ;  /* 0x0002688a01007387 */ /* 0x0003e80000100800 */
[----:B------:R-:W3:Y:S04]  /*b850*/  LDL.LU R151, [R1+0x278] ;  /* 0x0002780001977983 */ /* 0x000ee80000300800 */
[----:B------:R1:W-:Y:S04]  /*b860*/  STL [R1+0x26c], R137 ;  /* 0x00026c8901007387 */ /* 0x0003e80000100800 */
[----:B0-----:R-:W4:Y:S04]  /*b870*/  LDL.LU R150, [R1+0x27c] ;  /* 0x00027c0001967983 */ /* 0x001f280000300800 */
[----:B------:R0:W-:Y:S04]  /*b880*/  STL [R1+0x270], R2 ;  /* 0x0002700201007387 */ /* 0x0001e80000100800 */
[----:B------:R-:W2:Y:S04]  /*b890*/  LDL.LU R149, [R1+0x280] ;  /* 0x0002800001957983 */ /* 0x000ea80000300800 */
[----:B------:R0:W-:Y:S04]  /*b8a0*/  STL [R1+0x274], R0 ;  /* 0x0002740001007387 */ /* 0x0001e80000100800 */
[----:B-1----:R-:W2:Y:S04]  /*b8b0*/  LDL.LU R148, [R1+0x284] ;  /* 0x0002840001947983 */ /* 0x002ea80000300800 */
        /* <DEDUP_REMOVED lines=13> */
[----:B---3--:R-:W-:-:S05]  /*b990*/  FADD R151, R33, R151 ;  /* 0x0000009721977221 */ /* 0x008fca0000000000 */
[----:B------:R0:W-:Y:S01]  /*b9a0*/  STL [R1+0x278], R151 ;  /* 0x0002789701007387 */ /* 0x0001e20000100800 */
[----:B----4-:R-:W-:-:S05]  /*b9b0*/  FADD R150, R34, R150 ;  /* 0x0000009622967221 */ /* 0x010fca0000000000 */
[----:B------:R1:W-:Y:S01]  /*b9c0*/  STL [R1+0x27c], R150 ;  /* 0x00027c9601007387 */ /* 0x0003e20000100800 */
[----:B--2---:R-:W-:-:S05]  /*b9d0*/  FADD R149, R35, R149 ;  /* 0x0000009523957221 */ /* 0x004fca0000000000 */
[----:B------:R2:W-:Y:S01]  /*b9e0*/  STL [R1+0x280], R149 ;  /* 0x0002809501007387 */ /* 0x0005e20000100800 */
[----:B------:R-:W-:-:S01]  /*b9f0*/  FADD R148, R36, R148 ;  /* 0x0000009424947221 */ /* 0x000fc20000000000 */
[----:B------:R-:W-:-:S04]  /*ba00*/  FADD R147, R37, R147 ;  /* 0x0000009325937221 */ /* 0x000fc80000000000 */
[----:B------:R3:W-:Y:S01]  /*ba10*/  STL [R1+0x284], R148 ;  /* 0x0002849401007387 */ /* 0x0007e20000100800 */
[----:B------:R-:W-:-:S03]  /*ba20*/  FADD R146, R38, R146 ;  /* 0x0000009226927221 */ /* 0x000fc60000000000 */
        /* <DEDUP_REMOVED lines=20> */
[----:B0-----:R-:W4:Y:S01]  /*bb70*/  LDL.LU R151, [R1+0x2bc] ;  /* 0x0002bc0001977983 */ /* 0x001f220000300800 */
[----:B------:R-:W-:-:S03]  /*bb80*/  FADD R0, R49, R0 ;  /* 0x0000000031007221 */ /* 0x000fc60000000000 */
[----:B------:R0:W-:Y:S04]  /*bb90*/  STL [R1+0x2b0], R137 ;  /* 0x0002b08901007387 */ /* 0x0001e80000100800 */
[----:B-1----:R-:W4:Y:S04]  /*bba0*/  LDL.LU R150, [R1+0x2c0] ;  /* 0x0002c00001967983 */ /* 0x002f280000300800 */
[----:B------:R1:W-:Y:S04]  /*bbb0*/  STL [R1+0x2b4], R2 ;  /* 0x0002b40201007387 */ /* 0x0003e80000100800 */
[----:B--2---:R-:W2:Y:S04]  /*bbc0*/  LDL.LU R149, [R1+0x2c4] ;  /* 0x0002c40001957983 */ /* 0x004ea80000300800 */
[----:B------:R1:W-:Y:S04]  /*bbd0*/  STL [R1+0x2b8], R0 ;  /* 0x0002b80001007387 */ /* 0x0003e80000100800 */
[----:B---3--:R-:W3:Y:S04]  /*bbe0*/  LDL.LU R148, [R1+0x2c8] ;  /* 0x0002c80001947983 */ /* 0x008ee80000300800 */
[----:B----4-:R-:W4:Y:S04]  /*bbf0*/  LDL.LU R147, [R1+0x2cc] ;  /* 0x0002cc0001937983 */ /* 0x010f280000300800 */
[----:B------:R-:W4:Y:S04]  /*bc00*/  LDL.LU R146, [R1+0x2d0] ;  /* 0x0002d00001927983 */ /* 0x000f280000300800 */
        /* <DEDUP_REMOVED lines=8> */
[----:B0-----:R-:W4:Y:S04]  /*bc90*/  LDL.LU R137, [R1+0x2f4] ;  /* 0x0002f40001897983 */ /* 0x001f280000300800 */
[----:B-1----:R-:W4:Y:S04]  /*bca0*/  LDL.LU R2, [R1+0x2f8] ;  /* 0x0002f80001027983 */ /* 0x002f280000300800 */
[----:B------:R-:W4:Y:S01]  /*bcb0*/  LDL.LU R0, [R1+0x2fc] ;  /* 0x0002fc0001007983 */ /* 0x000f220000300800 */
[----:B------:R-:W-:-:S01]  /*bcc0*/  FADD R151, R50, R151 ;  /* 0x0000009732977221 */ /* 0x000fc20000000000 */
[----:B------:R-:W-:-:S04]  /*bcd0*/  FADD R150, R51, R150 ;  /* 0x0000009633967221 */ /* 0x000fc80000000000 */
[----:B------:R0:W-:Y:S01]  /*bce0*/  STL [R1+0x2bc], R151 ;  /* 0x0002bc9701007387 */ /* 0x0001e20000100800 */
[----:B--2---:R-:W-:-:S03]  /*bcf0*/  FADD R149, R52, R149 ;  /* 0x0000009534957221 */ /* 0x004fc60000000000 */
[----:B------:R1:W-:Y:S01]  /*bd00*/  STL [R1+0x2c0], R150 ;  /* 0x0002c09601007387 */ /* 0x0003e20000100800 */
[----:B---3--:R-:W-:-:S03]  /*bd10*/  FADD R148, R53, R148 ;  /* 0x0000009435947221 */ /* 0x008fc60000000000 */
[----:B------:R2:W-:Y:S01]  /*bd20*/  STL [R1+0x2c4], R149 ;  /* 0x0002c49501007387 */ /* 0x0005e20000100800 */
[----:B----4-:R-:W-:-:S03]  /*bd30*/  FADD R147, R54, R147 ;  /* 0x0000009336937221 */ /* 0x010fc60000000000 */
        /* <DEDUP_REMOVED lines=198> */
[----:B------:R-:W-:Y:S01]  /*c9a0*/  STL [R1+0x3cc], R151 ;  /* 0x0003cc9701007387 */ /* 0x000fe20000100800 */
[----:B--2---:R-:W-:-:S03]  /*c9b0*/  FADD R149, R120, R149 ;  /* 0x0000009578957221 */ /* 0x004fc60000000000 */
[----:B------:R-:W-:Y:S01]  /*c9c0*/  STL [R1+0x3d0], R150 ;  /* 0x0003d09601007387 */ /* 0x000fe20000100800 */
[----:B---3--:R-:W-:-:S03]  /*c9d0*/  FADD R148, R121, R148 ;  /* 0x0000009479947221 */ /* 0x008fc60000000000 */
[----:B------:R-:W-:Y:S01]  /*c9e0*/  STL [R1+0x3d4], R149 ;  /* 0x0003d49501007387 */ /* 0x000fe20000100800 */
[----:B----4-:R-:W-:-:S03]  /*c9f0*/  FADD R147, R122, R147 ;  /* 0x000000937a937221 */ /* 0x010fc60000000000 */
[----:B------:R-:W-:Y:S01]  /*ca00*/  STL [R1+0x3d8], R148 ;  /* 0x0003d89401007387 */ /* 0x000fe20000100800 */
[----:B------:R-:W-:-:S03]  /*ca10*/  FADD R146, R123, R146 ;  /* 0x000000927b927221 */ /* 0x000fc60000000000 */
        /* <DEDUP_REMOVED lines=18> */
[----:B------:R-:W-:Y:S04]  /*cb40*/  STL [R1+0x400], R138 ;  /* 0x0004008a01007387 */ /* 0x000fe80000100800 */
[----:B------:R0:W-:Y:S04]  /*cb50*/  STL [R1+0x404], R137 ;  /* 0x0004048901007387 */ /* 0x0001e80000100800 */
[----:B0-----:R-:W2:Y:S01]  /*cb60*/  LDL.LU R137, [R1+0x410] ;  /* 0x0004100001897983 */ /* 0x001ea20000300800 */
[----:B------:R-:W-:-:S01]  /*cb70*/  FADD R2, R133, R2 ;  /* 0x0000000285027221 */ /* 0x000fc20000000000 */
[----:B------:R-:W-:-:S02]  /*cb80*/  FADD R0, R134, R0 ;  /* 0x0000000086007221 */ /* 0x000fc40000000000 */
[----:B------:R-:W3:Y:S04]  /*cb90*/  LDL.LU R138, [R1+0x414] ;  /* 0x00041400018a7983 */ /* 0x000ee80000300800 */
[----:B------:R-:W-:Y:S04]  /*cba0*/  STL [R1+0x408], R2 ;  /* 0x0004080201007387 */ /* 0x000fe80000100800 */
[----:B------:R-:W4:Y:S04]  /*cbb0*/  LDL.LU R139, [R1+0x418] ;  /* 0x00041800018b7983 */ /* 0x000f280000300800 */
[----:B------:R0:W-:Y:S04]  /*cbc0*/  STL [R1+0x40c], R0 ;  /* 0x00040c0001007387 */ /* 0x0001e80000100800 */
        /* <DEDUP_REMOVED lines=13> */
[----:B------:R-:W4:Y:S01]  /*cca0*/  LDL.LU R2, [R1+0x450] ;  /* 0x0004500001027983 */ /* 0x000f220000300800 */
[----:B--2---:R-:W-:-:S05]  /*ccb0*/  FADD R137, R135, R137 ;  /* 0x0000008987897221 */ /* 0x004fca0000000000 */
[----:B------:R0:W-:Y:S04]  /*ccc0*/  STL [R1+0x410], R137 ;  /* 0x0004108901007387 */ /* 0x0001e80000100800 */
[----:B0-----:R-:W4:Y:S01]  /*ccd0*/  LDL.LU R137, [R1+0x4ac] ;  /* 0x0004ac0001897983 */ /* 0x001f220000300800 */
[----:B---3--:R-:W-:-:S05]  /*cce0*/  FADD R138, R136, R138 ;  /* 0x0000008a888a7221 */ /* 0x008fca0000000000 */
[----:B------:R0:W-:Y:S04]  /*ccf0*/  STL [R1+0x414], R138 ;  /* 0x0004148a01007387 */ /* 0x0001e80000100800 */
[----:B0-----:R-:W2:Y:S01]  /*cd00*/  LDL.LU R138, [R1+0x4a8] ;  /* 0x0004a800018a7983 */ /* 0x001ea20000300800 */
[----:B----4-:R-:W-:-:S05]  /*cd10*/  FADD R139, R137, R139 ;  /* 0x0000008b898b7221 */ /* 0x010fca0000000000 */
[----:B------:R0:W-:Y:S04]  /*cd20*/  STL [R1+0x418], R139 ;  /* 0x0004188b01007387 */ /* 0x0001e80000100800 */
[----:B0-----:R-:W3:Y:S01]  /*cd30*/  LDL.LU R139, [R1+0x4a4] ;  /* 0x0004a400018b7983 */ /* 0x001ee20000300800 */
[----:B--2---:R-:W-:-:S05]  /*cd40*/  FADD R140, R138, R140 ;  /* 0x0000008c8a8c7221 */ /* 0x004fca0000000000 */
[----:B------:R0:W-:Y:S04]  /*cd50*/  STL [R1+0x41c], R140 ;  /* 0x00041c8c01007387 */ /* 0x0001e80000100800 */
[----:B0-----:R-:W2:Y:S01]  /*cd60*/  LDL.LU R140, [R1+0x4a0] ;  /* 0x0004a000018c7983 */ /* 0x001ea20000300800 */
[----:B---3--:R-:W-:-:S05]  /*cd70*/  FADD R141, R139, R141 ;  /* 0x0000008d8b8d7221 */ /* 0x008fca0000000000 */
        /* <DEDUP_REMOVED lines=34> */
[----:B0-----:R0:W5:Y:S01]  /*cfa0*/  LDL.LU R0, [R1+0x470] ;  /* 0x0004700001007983 */ /* 0x0011620000300800 */
[----:B------:R-:W-:Y:S01]  /*cfb0*/  UMOV UR6, URZ ;  /* 0x0000003f00067c82 */ /* 0x000fe20008000000 */
[----:B---3--:R-:W-:-:S05]  /*cfc0*/  FADD R2, R2, R151 ;  /* 0x0000009702027221 */ /* 0x008fca0000000000 */
[----:B------:R0:W-:Y:S02]  /*cfd0*/  STL [R1+0x450], R2 ;  /* 0x0004500201007387 */ /* 0x0001e40000100800 */
.L_x_28:
[----:B------:R-:W-:Y:S05]  /*cfe0*/  @!P2 BRA `(.L_x_29) ;  /* 0x000000000004a947 */ /* 0x000fea0003800000 */
[----:B------:R-:W-:Y:S01]  /*cff0*/  BPT.TRAP 0x1 ;  /* 0x000000040000795c */ /* 0x000fe20000300000 */
.L_x_29:
[----:B-----5:R2:W-:Y:S04]  /*d000*/  STL [R1+0x470], R0 ;  /* 0x0004700001007387 */ /* 0x0205e80000100800 */
[----:B--2---:R-:W2:Y:S01]  /*d010*/  LDL R0, [R1+0x454] ;  /* 0x0004540001007983 */ /* 0x004ea20000100800 */
[----:B0-----:R-:W-:-:S05]  /*d020*/  IMAD.U32 R2, RZ, RZ, UR25 ;  /* 0x00000019ff027e24 */ /* 0x001fca000f8e00ff */
[----:B------:R-:W-:-:S05]  /*d030*/  @P0 LEA R2, R2, UR11, 0x3 ;  /* 0x0000000b02020c11 */ /* 0x000fca000f8e18ff */
[----:B------:R-:W-:Y:S01]  /*d040*/  @P0 VIADD R2, R2, 0x28 ;  /* 0x0000002802020836 */ /* 0x000fe20000000000 */
[----:B------:R-:W-:-:S06]  /*d050*/  UISETP.GT.U32.AND UP0, UPT, UR13, 0x1, UPT ;  /* 0x000000010d00788c */ /* 0x000fcc000bf04070 */
[----:B------:R-:W-:Y:S02]  /*d060*/  PLOP3.LUT P1, PT, PT, PT, UP0, 0x80, 0x0 ;  /* 0x000000000000781c */ /* 0x000fe40003f2f008 */
[----:B--2---:R-:W-:Y:S02]  /*d070*/  @P0 PRMT R2, R0, 0x654, R2 ;  /* 0x0000065400020816 */ /* 0x004fe40000000002 */
[----:B------:R0:W5:Y:S02]  /*d080*/  LDL.LU R0, [R1+0x470] ;  /* 0x0004700001007983 */ /* 0x0001640000300800 */
[----:B------:R0:W-:Y:S07]  /*d090*/  @P0 SYNCS.ARRIVE.TRANS64.RED.A1T0 RZ, [R2+URZ], RZ ;  /* 0x000000ff02ff09a7 */ /* 0x0001ee000810043f */
[----:B------:R-:W-:Y:S05]  /*d0a0*/  @P1 BRA `(.L_x_30) ;  /* 0x0000000000041947 */ /* 0x000fea0003800000 */
[----:B------:R-:W-:Y:S01]  /*d0b0*/  BPT.TRAP 0x1 ;  /* 0x000000040000795c */ /* 0x000fe20000300000 */
.L_x_30:
[----:B------:R-:W-:Y:S02]  /*d0c0*/  UISETP.GT.AND UP2, UPT, UR24, 0x1, UPT ;  /* 0x000000011800788c */ /* 0x000fe4000bf44270 */
[----:B------:R-:W-:Y:S02]  /*d0d0*/  UIADD3 UR23, UR23, 0x1, URZ ;  /* 0x0000000117177890 */ /* 0x000fe4000fffe03f */
[----:B------:R-:W-:Y:S02]  /*d0e0*/  UIADD3 UR25, UR25, 0x1, URZ ;  /* 0x0000000119197890 */ /* 0x000fe4000fffe03f */
[----:B------:R-:W-:Y:S01]  /*d0f0*/  PLOP3.LUT P1, PT, PT, PT, UP2, 0x80, 0x0 ;  /* 0x000000000000781c */ /* 0x000fe20003f2f028 */
[----:B------:R-:W-:Y:S02]  /*d100*/  UISETP.NE.AND UP0, UPT, UR23, 0x5, UPT ;  /* 0x000000051700788c */ /* 0x000fe4000bf05270 */
[----:B------:R-:W-:Y:S02]  /*d110*/  UISETP.NE.AND UP1, UPT, UR25, 0x5, UPT ;  /* 0x000000051900788c */ /* 0x000fe4000bf25270 */
[----:B------:R-:W-:-:S02]  /*d120*/  USEL UR8, URZ, 0x1, UP0 ;  /* 0x000000013f087887 */ /* 0x000fc40008000000 */
[----:B------:R-:W-:Y:S02]  /*d130*/  UIADD3 UR24, UR24, -0x1, URZ ;  /* 0xffffffff18187890 */ /* 0x000fe4000fffe03f */
[----:B------:R-:W-:Y:S02]  /*d140*/  USEL UR23, UR23, URZ, UP0 ;  /* 0x0000003f17177287 */ /* 0x000fe40008000000 */
[----:B-----5:R-:W-:Y:S01]  /*d150*/  LOP3.LUT R0, R0, UR8, RZ, 0x3c, !PT ;  /* 0x0000000800007c12 */ /* 0x020fe2000f8e3cff */
[----:B------:R-:W-:Y:S01]  /*d160*/  USEL UR25, UR25, URZ, UP1 ;  /* 0x0000003f19197287 */ /* 0x000fe20008800000 */
[----:B------:R-:W-:Y:S01]  /*d170*/  UMOV UR8, 0x1 ;  /* 0x0000000100087882 */ /* 0x000fe20000000000 */
[----:B------:R-:W-:Y:S10]  /*d180*/  @P1 BRA `(.L_x_31) ;  /* 0xffffff9c00ac1947 */ /* 0x000ff4000383ffff */
.L_x_23:
[----:B------:R-:W-:-:S04]  /*d190*/  UISETP.NE.AND UP0, UPT, UR6, URZ, UPT ;  /* 0x0000003f0600728c */ /* 0x000fc8000bf05270 */
[----:B------:R-:W-:-:S06]  /*d1a0*/  USEL UR6, URZ, 0x1, !UP0 ;  /* 0x000000013f067887 */ /* 0x000fcc000c000000 */
[----:B------:R-:W-:-:S13]  /*d1b0*/  ISETP.NE.AND P1, PT, RZ, UR6, PT ;  /* 0x00000006ff007c0c */ /* 0x000fda000bf25270 */
[----:B------:R-:W-:Y:S05]  /*d1c0*/  @!P1 BRA `(.L_x_32) ;  /* 0x0000003800109947 */ /* 0x000fea0003800000 */
[----:B------:R2:W-:Y:S04]  /*d1d0*/  STL [R1+0x620], R43 ;  /* 0x0006202b01007387 */ /* 0x0005e80000100800 */
[----:B--2---:R-:W2:Y:S04]  /*d1e0*/  LDL.LU R43, [R1] ;  /* 0x00000000012b7983 */ /* 0x004ea80000300800 */
[----:B------:R3:W-:Y:S04]  /*d1f0*/  STL [R1+0x61c], R44 ;  /* 0x00061c2c01007387 */ /* 0x0007e80000100800 */
[----:B---3--:R-:W3:Y:S04]  /*d200*/  LDL.LU R44, [R1+0x4] ;  /* 0x00000400012c7983 */ /* 0x008ee80000300800 */
[----:B------:R4:W-:Y:S04]  /*d210*/  STL [R1+0x618], R45 ;  /* 0x0006182d01007387 */ /* 0x0009e80000100800 */
[----:B----4-:R-:W4:Y:S04]  /*d220*/  LDL.LU R45, [R1+0x8] ;  /* 0x00000800012d7983 */ /* 0x010f280000300800 */
[----:B------:R5:W-:Y:S04]  /*d230*/  STL [R1+0x614], R46 ;  /* 0x0006142e01007387 */ /* 0x000be80000100800 */
[----:B-----5:R-:W5:Y:S04]  /*d240*/  LDL.LU R46, [R1+0xc] ;  /* 0x00000c00012e7983 */ /* 0x020f680000300800 */
[----:B------:R0:W-:Y:S04]  /*d250*/  STL [R1+0x610], R47 ;  /* 0x0006102f01007387 */ /* 0x0001e80000100800 */
[----:B0-----:R-:W5:Y:S04]  /*d260*/  LDL.LU R47, [R1+0x10] ;  /* 0x00001000012f7983 */ /* 0x001f680000300800 */
        /* <DEDUP_REMOVED lines=136> */
[----:B------:R-:W5:Y:S04]  /*daf0*/  LDL.LU R0, [R1+0x1b0] ;  /* 0x0001b00001007983 */ /* 0x000f680000300800 */
[----:B------:R-:W5:Y:S04]  /*db00*/  LDL.LU R2, [R1+0x204] ;  /* 0x0002040001027983 */ /* 0x000f680000300800 */
        /* <DEDUP_REMOVED lines=67> */
[----:B0-----:R-:W5:Y:S01]  /*df40*/  LDL.LU R149, [R1+0x12c] ;  /* 0x00012c0001957983 */ /* 0x001f620000300800 */
[----:B--2---:R-:W-:-:S03]  /*df50*/  FADD R3, R43, R3 ;  /* 0x000000032b037221 */ /* 0x004fc60000000000 */
[----:B------:R0:W-:Y:S01]  /*df60*/  STL [R1+0x474], R150 ;  /* 0x0004749601007387 */ /* 0x0001e20000100800 */
[----:B---3--:R-:W-:Y:S01]  /*df70*/  FADD R4, R44, R4 ;  /* 0x000000042c047221 */ /* 0x008fe20000000000 */
[----:B----4-:R-:W-:Y:S01]  /*df80*/  FADD R5, R45, R5 ;  /* 0x000000052d057221 */ /* 0x010fe20000000000 */
[----:B-----5:R-:W-:Y:S01]  /*df90*/  FADD R6, R46, R6 ;  /* 0x000000062e067221 */ /* 0x020fe20000000000 */
[----:B------:R-:W-:Y:S01]  /*dfa0*/  FADD R7, R47, R7 ;  /* 0x000000072f077221 */ /* 0x000fe20000000000 */
[----:B0-----:R-:W2:Y:S04]  /*dfb0*/  LDL.LU R150, [R1+0x128] ;  /* 0x0001280001967983 */ /* 0x001ea80000300800 */
[----:B------:R0:W-:Y:S01]  /*dfc0*/  STL [R1+0x470], R151 ;  /* 0x0004709701007387 */ /* 0x0001e20000100800 */
[----:B------:R-:W-:Y:S01]  /*dfd0*/  FADD R8, R48, R8 ;  /* 0x0000000830087221 */ /* 0x000fe20000000000 */
[----:B------:R-:W-:Y:S01]  /*dfe0*/  FADD R9, R49, R9 ;  /* 0x0000000931097221 */ /* 0x000fe20000000000 */
[----:B------:R-:W-:Y:S01]  /*dff0*/  FADD R10, R50, R10 ;  /* 0x0000000a320a7221 */ /* 0x000fe20000000000 */
[----:B0-----:R-:W3:Y:S04]  /*e000*/  LDL.LU R151, [R1+0x124] ;  /* 0x0001240001977983 */ /* 0x001ee80000300800 */
[----:B------:R-:W4:Y:S04]  /*e010*/  LDL.LU R43, [R1+0x620] ;  /* 0x00062000012b7983 */ /* 0x000f280000300800 */
[----:B------:R-:W5:Y:S04]  /*e020*/  LDL.LU R44, [R1+0x61c] ;  /* 0x00061c00012c7983 */ /* 0x000f680000300800 */
[----:B------:R-:W4:Y:S04]  /*e030*/  LDL.LU R45, [R1+0x618] ;  /* 0x00061800012d7983 */ /* 0x000f280000300800 */
[----:B------:R-:W5:Y:S01]  /*e040*/  LDL.LU R46, [R1+0x614] ;  /* 0x00061400012e7983 */ /* 0x000f620000300800 */
[----:B------:R-:W-:-:S03]  /*e050*/  FADD R11, R51, R11 ;  /* 0x0000000b330b7221 */ /* 0x000fc60000000000 */
[----:B------:R-:W4:Y:S01]  /*e060*/  LDL.LU R47, [R1+0x610] ;  /* 0x00061000012f7983 */ /* 0x000f220000300800 */
[----:B------:R-:W-:-:S03]  /*e070*/  FADD R12, R52, R12 ;  /* 0x0000000c340c7221 */ /* 0x000fc60000000000 */
        /* <DEDUP_REMOVED lines=132> */
[----:B------:R-:W5:Y:S04]  /*e8c0*/  LDL.LU R114, [R1+0x504] ;  /* 0x0005040001727983 */ /* 0x000f680000300800 */
[----:B------:R-:W5:Y:S01]  /*e8d0*/  LDL.LU R115, [R1+0x500] ;  /* 0x0005000001737983 */ /* 0x000f620000300800 */
[----:B------:R-:W-:Y:S01]  /*e8e0*/  FADD R206, R149, R206 ;  /* 0x000000ce95ce7221 */ /* 0x000fe20000000000 */
[----:B------:R-:W-:Y:S01]  /*e8f0*/  FADD R237, R118, R237 ;  /* 0x000000ed76ed7221 */ /* 0x000fe20000000000 */
[----:B------:R-:W-:Y:S01]  /*e900*/  FADD R236, R119, R236 ;  /* 0x000000ec77ec7221 */ /* 0x000fe20000000000 */
[----:B------:R0:W-:Y:S01]  /*e910*/  STL [R1+0x200], R116 ;  /* 0x0002007401007387 */ /* 0x0001e20000100800 */
[----:B------:R-:W-:Y:S01]  /*e920*/  FADD R235, R120, R235 ;  /* 0x000000eb78eb7221 */ /* 0x000fe20000000000 */
        /* <DEDUP_REMOVED lines=8> */
[----:B0-----:R-:W4:Y:S01]  /*e9b0*/  LDL.LU R116, [R1+0x1b4] ;  /* 0x0001b40001747983 */ /* 0x001f220000300800 */
[----:B------:R-:W-:Y:S01]  /*e9c0*/  FADD R226, R129, R226 ;  /* 0x000000e281e27221 */ /* 0x000fe20000000000 */
[----:B------:R-:W-:Y:S01]  /*e9d0*/  FADD R225, R130, R225 ;  /* 0x000000e182e17221 */ /* 0x000fe20000000000 */
[----:B------:R-:W-:Y:S01]  /*e9e0*/  FADD R224, R131, R224 ;  /* 0x000000e083e07221 */ /* 0x000fe20000000000 */
[----:B------:R-:W4:Y:S01]  /*e9f0*/  LDL.LU R148, [R1+0x208] ;  /* 0x0002080001947983 */ /* 0x000f220000300800 */
[----:B------:R-:W-:Y:S01]  /*ea00*/  FADD R223, R132, R223 ;  /* 0x000000df84df7221 */ /* 0x000fe20000000000 */
[----:B------:R-:W-:Y:S01]  /*ea10*/  FADD R216, R139, R216 ;  /* 0x000000d88bd87221 */ /* 0x000fe20000000000 */
[----:B------:R-:W-:Y:S01]  /*ea20*/  FADD R222, R133, R222 ;  /* 0x000000de85de7221 */ /* 0x000fe20000000000 */
        /* <DEDUP_REMOVED lines=8> */
[----:B------:R-:W5:Y:S01]  /*eab0*/  LDL.LU R149, [R1+0x20c] ;  /* 0x00020c0001957983 */ /* 0x000f620000300800 */
[----:B------:R-:W-:Y:S01]  /*eac0*/  FADD R212, R143, R212 ;  /* 0x000000d48fd47221 */ /* 0x000fe20000000000 */
[----:B------:R-:W-:Y:S01]  /*ead0*/  FADD R218, R137, R218 ;  /* 0x000000da89da7221 */ /* 0x000fe20000000000 */
[----:B------:R-:W-:Y:S01]  /*eae0*/  FADD R211, R144, R211 ;  /* 0x000000d390d37221 */ /* 0x000fe20000000000 */
[----:B------:R-:W5:Y:S01]  /*eaf0*/  LDL.LU R118, [R1+0x1bc] ;  /* 0x0001bc0001767983 */ /* 0x000f620000300800 */
[----:B------:R-:W-:Y:S01]  /*eb00*/  FADD R217, R138, R217 ;  /* 0x000000d98ad97221 */ /* 0x000fe20000000000 */
[----:B------:R-:W-:Y:S01]  /*eb10*/  FADD R210, R145, R210 ;  /* 0x000000d291d27221 */ /* 0x000fe20000000000 */
[----:B---3--:R-:W-:Y:S01]  /*eb20*/  FADD R204, R151, R204 ;  /* 0x000000cc97cc7221 */ /* 0x008fe20000000000 */
[----:B------:R-:W3:Y:S01]  /*eb30*/  LDL.LU R0, [R1+0x210] ;  /* 0x0002100001007983 */ /* 0x000ee20000300800 */
[----:B------:R-:W-:Y:S01]  /*eb40*/  FADD R209, R146, R209 ;  /* 0x000000d192d17221 */ /* 0x000fe20000000000 */
[----:B--2---:R-:W-:Y:S01]  /*eb50*/  FADD R205, R150, R205 ;  /* 0x000000cd96cd7221 */ /* 0x004fe20000000000 */
[----:B------:R-:W-:Y:S01]  /*eb60*/  FADD R208, R147, R208 ;  /* 0x000000d093d07221 */ /* 0x000fe20000000000 */
[----:B------:R-:W2:Y:S04]  /*eb70*/  LDL.LU R119, [R1+0x1c0] ;  /* 0x0001c00001777983 */ /* 0x000ea80000300800 */
[----:B0-----:R-:W2:Y:S04]  /*eb80*/  LDL.LU R2, [R1+0x214] ;  /* 0x0002140001027983 */ /* 0x001ea80000300800 */
        /* <DEDUP_REMOVED lines=29> */
[----:B------:R-:W2:Y:S01]  /*ed60*/  LDL.LU R147, [R1+0x250] ;  /* 0x0002500001937983 */ /* 0x000ea20000300800 */
[----:B----4-:R-:W-:-:S03]  /*ed70*/  FADD R148, R116, R148 ;  /* 0x0000009474947221 */ /* 0x010fc60000000000 */
[----:B------:R-:W4:Y:S04]  /*ed80*/  LDL.LU R116, [R1+0x4fc] ;  /* 0x0004fc0001747983 */ /* 0x000f280000300800 */
[----:B------:R0:W-:Y:S01]  /*ed90*/  STL [R1+0x208], R148 ;  /* 0x0002089401007387 */ /* 0x0001e20000100800 */
[----:B-----5:R-:W-:-:S03]  /*eda0*/  FADD R149, R117, R149 ;  /* 0x0000009575957221 */ /* 0x020fc60000000000 */
[----:B0-----:R-:W5:Y:S04]  /*edb0*/  LDL.LU R148, [R1+0x254] ;  /* 0x0002540001947983 */ /* 0x001f680000300800 */
[----:B------:R-:W4:Y:S04]  /*edc0*/  LDL.LU R117, [R1+0x4f8] ;  /* 0x0004f80001757983 */ /* 0x000f280000300800 */
[----:B------:R0:W-:Y:S04]  /*edd0*/  STL [R1+0x20c], R149 ;  /* 0x00020c9501007387 */ /* 0x0001e80000100800 */
[----:B0-----:R-:W4:Y:S01]  /*ede0*/  LDL.LU R149, [R1+0x258] ;  /* 0x0002580001957983 */ /* 0x001f220000300800 */
[----:B---3--:R-:W-:Y:S01]  /*edf0*/  FADD R0, R118, R0 ;  /* 0x0000000076007221 */ /* 0x008fe20000000000 */
[----:B--2---:R-:W-:-:S02]  /*ee00*/  FADD R2, R119, R2 ;  /* 0x0000000277027221 */ /* 0x004fc40000000000 */
[----:B------:R-:W2:Y:S01]  /*ee10*/  LDL.LU R118, [R1+0x4f4] ;  /* 0x0004f40001767983 */ /* 0x000ea20000300800 */
[----:B------:R-:W-:-:S03]  /*ee20*/  FADD R121, R120, R121 ;  /* 0x0000007978797221 */ /* 0x000fc60000000000 */
[----:B------:R0:W-:Y:S01]  /*ee30*/  STL [R1+0x210], R0 ;  /* 0x0002100001007387 */ /* 0x0001e20000100800 */
[----:B------:R-:W-:-:S03]  /*ee40*/  FADD R123, R122, R123 ;  /* 0x0000007b7a7b7221 */ /* 0x000fc60000000000 */
[----:B0-----:R-:W3:Y:S04]  /*ee50*/  LDL.LU R0, [R1+0x25c] ;  /* 0x00025c0001007983 */ /* 0x001ee80000300800 */
[----:B------:R-:W2:Y:S04]  /*ee60*/  LDL.LU R119, [R1+0x4f0] ;  /* 0x0004f00001777983 */ /* 0x000ea80000300800 */
[----:B------:R0:W-:Y:S01]  /*ee70*/  STL [R1+0x214], R2 ;  /* 0x0002140201007387 */ /* 0x0001e20000100800 */
[----:B------:R-:W-:Y:S01]  /*ee80*/  FADD R125, R124, R125 ;  /* 0x0000007d7c7d7221 */ /* 0x000fe20000000000 */
[----:B------:R-:W-:-:S02]  /*ee90*/  FADD R127, R126, R127 ;  /* 0x0000007f7e7f7221 */ /* 0x000fc40000000000 */
[----:B0-----:R-:W2:Y:S04]  /*eea0*/  LDL.LU R2, [R1+0x260] ;  /* 0x0002600001027983 */ /* 0x001ea80000300800 */
[----:B------:R-:W2:Y:S04]  /*eeb0*/  LDL.LU R120, [R1+0x4ec] ;  /* 0x0004ec0001787983 */ /* 0x000ea80000300800 */
[----:B------:R0:W-:Y:S01]  /*eec0*/  STL [R1+0x218], R121 ;  /* 0x0002187901007387 */ /* 0x0001e20000100800 */
[----:B------:R-:W-:-:S03]  /*eed0*/  FADD R129, R128, R129 ;  /* 0x0000008180817221 */ /* 0x000fc60000000000 */
        /* <DEDUP_REMOVED lines=42> */
[----:B------:R0:W-:Y:S04]  /*f180*/  STL [R1+0x244], R144 ;  /* 0x0002449001007387 */ /* 0x0001e80000100800 */
[----:B0-----:R-:W2:Y:S04]  /*f190*/  LDL.LU R144, [R1+0x278] ;  /* 0x0002780001907983 */ /* 0x001ea80000300800 */
[----:B------:R-:W2:Y:S04]  /*f1a0*/  LDL.LU R138, [R1+0x4a4] ;  /* 0x0004a400018a7983 */ /* 0x000ea80000300800 */
[----:B------:R0:W-:Y:S04]  /*f1b0*/  STL [R1+0x248], R145 ;  /* 0x0002489101007387 */ /* 0x0001e80000100800 */
[----:B0-----:R-:W2:Y:S04]  /*f1c0*/  LDL.LU R145, [R1+0x27c] ;  /* 0x00027c0001917983 */ /* 0x001ea80000300800 */
[----:B------:R0:W-:Y:S01]  /*f1d0*/  STL [R1+0x24c], R146 ;  /* 0x00024c9201007387 */ /* 0x0001e20000100800 */
[----:B-----5:R-:W-:-:S03]  /*f1e0*/  FADD R148, R24, R148 ;  /* 0x0000009418947221 */ /* 0x020fc60000000000 */
[----:B0-----:R-:W5:Y:S04]  /*f1f0*/  LDL.LU R146, [R1+0x280] ;  /* 0x0002800001927983 */ /* 0x001f680000300800 */
[----:B------:R0:W-:Y:S04]  /*f200*/  STL [R1+0x250], R147 ;  /* 0x0002509301007387 */ /* 0x0001e80000100800 */
[----:B0-----:R-:W5:Y:S01]  /*f210*/  LDL.LU R147, [R1+0x284] ;  /* 0x0002840001937983 */ /* 0x001f620000300800 */
[----:B----4-:R-:W-:-:S03]  /*f220*/  FADD R149, R25, R149 ;  /* 0x0000009519957221 */ /* 0x010fc60000000000 */
[----:B------:R0:W-:Y:S04]  /*f230*/  STL [R1+0x254], R148 ;  /* 0x0002549401007387 */ /* 0x0001e80000100800 */
[----:B0-----:R-:W4:Y:S04]  /*f240*/  LDL.LU R148, [R1+0x288] ;  /* 0x0002880001947983 */ /* 0x001f280000300800 */
[----:B------:R0:W-:Y:S04]  /*f250*/  STL [R1+0x258], R149 ;  /* 0x0002589501007387 */ /* 0x0001e80000100800 */
[----:B0-----:R-:W4:Y:S04]  /*f260*/  LDL.LU R149, [R1+0x28c] ;  /* 0x00028c0001957983 */ /* 0x001f280000300800 */
[----:B------:R-:W4:Y:S01]  /*f270*/  LDL.LU R150, [R1+0x290] ;  /* 0x0002900001967983 */ /* 0x000f220000300800 */
[----:B---3--:R-:W-:-:S03]  /*f280*/  FADD R0, R26, R0 ;  /* 0x000000001a007221 */ /* 0x008fc60000000000 */
[----:B------:R-:W3:Y:S01]  /*f290*/  LDL.LU R151, [R1+0x294] ;  /* 0x0002940001977983 */ /* 0x000ee20000300800 */
[----:B--2---:R-:W-:-:S03]  /*f2a0*/  FADD R2, R27, R2 ;  /* 0x000000021b027221 */ /* 0x004fc60000000000 */
[----:B------:R0:W-:Y:S04]  /*f2b0*/  STL [R1+0x25c], R0 ;  /* 0x00025c0001007387 */ /* 0x0001e80000100800 */
[----:B------:R-:W2:Y:S04]  /*f2c0*/  LDL.LU R27, [R1+0x2c8] ;  /* 0x0002c800011b7983 */ /* 0x000ea80000300800 */
[----:B------:R-:W2:Y:S04]  /*f2d0*/  LDL.LU R26, [R1+0x2cc] ;  /* 0x0002cc00011a7983 */ /* 0x000ea80000300800 */
[----:B------:R1:W-:Y:S04]  /*f2e0*/  STL [R1+0x260], R2 ;  /* 0x0002600201007387 */ /* 0x0003e80000100800 */
[----:B------:R-:W2:Y:S04]  /*f2f0*/  LDL.LU R25, [R1+0x2d0] ;  /* 0x0002d00001197983 */ /* 0x000ea80000300800 */
[----:B------:R-:W2:Y:S04]  /*f300*/  LDL.LU R24, [R1+0x2d4] ;  /* 0x0002d40001187983 */ /* 0x000ea80000300800 */
[----:B0-----:R-:W2:Y:S04]  /*f310*/  LDL.LU R0, [R1+0x2d8] ;  /* 0x0002d80001007983 */ /* 0x001ea80000300800 */
[----:B-1----:R-:W2:Y:S01]  /*f320*/  LDL.LU R2, [R1+0x2dc] ;  /* 0x0002dc0001027983 */ /* 0x002ea20000300800 */
[----:B------:R-:W-:-:S05]  /*f330*/  FADD R139, R28, R139 ;  /* 0x0000008b1c8b7221 */ /* 0x000fca0000000000 */
[----:B------:R0:W-:Y:S04]  /*f340*/  STL [R1+0x264], R139 ;  /* 0x0002648b01007387 */ /* 0x0001e80000100800 */
[----:B0-----:R-:W2:Y:S01]  /*f350*/  LDL.LU R139, [R1+0x4a0] ;  /* 0x0004a000018b7983 */ /* 0x001ea20000300800 */
[----:B------:R-:W-:-:S03]  /*f360*/  FADD R140, R29, R140 ;  /* 0x0000008c1d8c7221 */ /* 0x000fc60000000000 */
[----:B------:R-:W2:Y:S04]  /*f370*/  LDL.LU R28, [R1+0x2c4] ;  /* 0x0002c400011c7983 */ /* 0x000ea80000300800 */
        /* <DEDUP_REMOVED lines=20> */
[----:B------:R0:W-:Y:S01]  /*f4c0*/  STL [R1+0x27c], R145 ;  /* 0x00027c9101007387 */ /* 0x0001e20000100800 */
[----:B-----5:R-:W-:-:S03]  /*f4d0*/  FADD R146, R35, R146 ;  /* 0x0000009223927221 */ /* 0x020fc60000000000 */
[----:B0-----:R-:W5:Y:S04]  /*f4e0*/  LDL.LU R145, [R1+0x488] ;  /* 0x0004880001917983 */ /* 0x001f680000300800 */
[----:B------:R-:W5:Y:S04]  /*f4f0*/  LDL.LU R34, [R1+0x2ac] ;  /* 0x0002ac0001227983 */ /* 0x000f680000300800 */
[----:B------:R0:W-:Y:S01]  /*f500*/  STL [R1+0x280], R146 ;  /* 0x0002809201007387 */ /* 0x0001e20000100800 */
[----:B------:R-:W-:-:S03]  /*f510*/  FADD R147, R36, R147 ;  /* 0x0000009324937221 */ /* 0x000fc60000000000 */
[----:B0-----:R-:W5:Y:S04]  /*f520*/  LDL.LU R146, [R1+0x484] ;  /* 0x0004840001927983 */ /* 0x001f680000300800 */
[----:B------:R-:W5:Y:S01]  /*f530*/  LDL.LU R35, [R1+0x2a8] ;  /* 0x0002a80001237983 */ /* 0x000f620000300800 */
[----:B----4-:R-:W-:-:S03]  /*f540*/  FADD R148, R37, R148 ;  /* 0x0000009425947221 */ /* 0x010fc60000000000 */
[----:B------:R0:W-:Y:S04]  /*f550*/  STL [R1+0x284], R147 ;  /* 0x0002849301007387 */ /* 0x0001e80000100800 */
[----:B0-----:R-:W4:Y:S01]  /*f560*/  LDL.LU R147, [R1+0x480] ;  /* 0x0004800001937983 */ /* 0x001f220000300800 */
[----:B------:R-:W-:-:S03]  /*f570*/  FADD R149, R38, R149 ;  /* 0x0000009526957221 */ /* 0x000fc60000000000 */
[----:B------:R-:W4:Y:S01]  /*f580*/  LDL.LU R36, [R1+0x2a4] ;  /* 0x0002a40001247983 */ /* 0x000f220000300800 */
[----:B------:R-:W-:-:S03]  /*f590*/  FADD R150, R39, R150 ;  /* 0x0000009627967221 */ /* 0x000fc60000000000 */
[----:B------:R0:W-:Y:S04]  /*f5a0*/  STL [R1+0x288], R148 ;  /* 0x0002889401007387 */ /* 0x0001e80000100800 */
[----:B0-----:R-:W4:Y:S04]  /*f5b0*/  LDL.LU R148, [R1+0x47c] ;  /* 0x00047c0001947983 */ /* 0x001f280000300800 */
[----:B------:R-:W4:Y:S04]  /*f5c0*/  LDL.LU R37, [R1+0x2a0] ;  /* 0x0002a00001257983 */ /* 0x000f280000300800 */
[----:B------:R0:W-:Y:S04]  /*f5d0*/  STL [R1+0x28c], R149 ;  /* 0x00028c9501007387 */ /* 0x0001e80000100800 */
[----:B0-----:R-:W4:Y:S04]  /*f5e0*/  LDL.LU R149, [R1+0x478] ;  /* 0x0004780001957983 */ /* 0x001f280000300800 */
[----:B------:R-:W4:Y:S04]  /*f5f0*/  LDL.LU R38, [R1+0x29c] ;  /* 0x00029c0001267983 */ /* 0x000f280000300800 */
[----:B------:R0:W-:Y:S04]  /*f600*/  STL [R1+0x290], R150 ;  /* 0x0002909601007387 */ /* 0x0001e80000100800 */
[----:B0-----:R-:W4:Y:S04]  /*f610*/  LDL.LU R150, [R1+0x474] ;  /* 0x0004740001967983 */ /* 0x001f280000300800 */
[----:B------:R-:W4:Y:S01]  /*f620*/  LDL.LU R39, [R1+0x298] ;  /* 0x0002980001277983 */ /* 0x000f220000300800 */
[----:B---3--:R-:W-:-:S05]  /*f630*/  FADD R151, R40, R151 ;  /* 0x0000009728977221 */ /* 0x008fca0000000000 */
[----:B------:R0:W-:Y:S01]  /*f640*/  STL [R1+0x294], R151 ;  /* 0x0002949701007387 */ /* 0x0001e20000100800 */
[----:B--2---:R-:W-:-:S03]  /*f650*/  FADD R27, R53, R27 ;  /* 0x0000001b351b7221 */ /* 0x004fc60000000000 */
[----:B0-----:R-:W2:Y:S01]  /*f660*/  LDL.LU R151, [R1+0x470] ;  /* 0x0004700001977983 */ /* 0x001ea20000300800 */
        /* <DEDUP_REMOVED lines=11> */
[----:B-----5:R-:W-:Y:S01]  /*f720*/  FADD R34, R46, R34 ;  /* 0x000000222e227221 */ /* 0x020fe20000000000 */
[----:B------:R-:W-:Y:S01]  /*f730*/  FADD R35, R45, R35 ;  /* 0x000000232d237221 */ /* 0x000fe20000000000 */
[----:B----4-:R-:W-:Y:S01]  /*f740*/  FADD R36, R44, R36 ;  /* 0x000000242c247221 */ /* 0x010fe20000000000 */
[----:B------:R-:W-:Y:S01]  /*f750*/  FADD R37, R43, R37 ;  /* 0x000000252b257221 */ /* 0x000fe20000000000 */
[----:B------:R-:W-:Y:S01]  /*f760*/  FADD R38, R42, R38 ;  /* 0x000000262a267221 */ /* 0x000fe20000000000 */
[----:B------:R-:W-:-:S05]  /*f770*/  FADD R39, R41, R39 ;  /* 0x0000002729277221 */ /* 0x000fca0000000000 */
[----:B------:R0:W-:Y:S04]  /*f780*/  STL [R1+0x298], R39 ;  /* 0x0002982701007387 */ /* 0x0001e80000100800 */
        /* <DEDUP_REMOVED lines=14> */
[----:B------:R-:W2:Y:S04]  /*f870*/  LDL.LU R52, [R1+0x2e0] ;  /* 0x0002e00001347983 */ /* 0x000ea80000300800 */
[----:B------:R2:W-:Y:S04]  /*f880*/  STL [R1+0x2d4], R24 ;  /* 0x0002d41801007387 */ /* 0x0005e80000100800 */
[----:B------:R-:W2:Y:S04]  /*f890*/  LDL.LU R51, [R1+0x2e4] ;  /* 0x0002e40001337983 */ /* 0x000ea80000300800 */
[----:B------:R2:W-:Y:S04]  /*f8a0*/  STL [R1+0x2d8], R0 ;  /* 0x0002d80001007387 */ /* 0x0005e80000100800 */
        /* <DEDUP_REMOVED lines=13> */
[----:B-1----:R-:W2:Y:S04]  /*f980*/  LDL.LU R38, [R1+0x318] ;  /* 0x0003180001267983 */ /* 0x002ea80000300800 */
[----:B---3--:R-:W3:Y:S04]  /*f990*/  LDL.LU R37, [R1+0x31c] ;  /* 0x00031c0001257983 */ /* 0x008ee80000300800 */
[----:B----4-:R-:W4:Y:S04]  /*f9a0*/  LDL.LU R36, [R1+0x320] ;  /* 0x0003200001247983 */ /* 0x010f280000300800 */
[----:B-----5:R-:W5:Y:S04]  /*f9b0*/  LDL.LU R35, [R1+0x324] ;  /* 0x0003240001237983 */ /* 0x020f680000300800 */
[----:B--2---:R-:W2:Y:S04]  /*f9c0*/  LDL.LU R34, [R1+0x328] ;  /* 0x0003280001227983 */ /* 0x004ea80000300800 */
        /* <DEDUP_REMOVED lines=12> */
[----:B------:R-:W-:Y:S01]  /*fa90*/  FADD R52, R59, R52 ;  /* 0x000000343b347221 */ /* 0x000fe20000000000 */
        /* <DEDUP_REMOVED lines=28> */
[----:B---3--:R-:W-:-:S03]  /*fc60*/  FADD R37, R74, R37 ;  /* 0x000000254a257221 */ /* 0x008fc60000000000 */
[----:B------:R3:W-:Y:S01]  /*fc70*/  STL [R1+0x318], R38 ;  /* 0x0003182601007387 */ /* 0x0007e20000100800 */
[----:B----4-:R-:W-:-:S03]  /*fc80*/  FADD R36, R75, R36 ;  /* 0x000000244b247221 */ /* 0x010fc60000000000 */
[----:B------:R4:W-:Y:S01]  /*fc90*/  STL [R1+0x31c], R37 ;  /* 0x00031c2501007387 */ /* 0x0009e20000100800 */
[----:B-----5:R-:W-:-:S03]  /*fca0*/  FADD R35, R76, R35 ;  /* 0x000000234c237221 */ /* 0x020fc60000000000 */
[----:B------:R5:W-:Y:S01]  /*fcb0*/  STL [R1+0x320], R36 ;  /* 0x0003202401007387 */ /* 0x000be20000100800 */
[----:B--2---:R-:W-:-:S03]  /*fcc0*/  FADD R34, R77, R34 ;  /* 0x000000224d227221 */ /* 0x004fc60000000000 */
        /* <DEDUP_REMOVED lines=22> */
[----:B0-----:R-:W2:Y:S01]  /*fe30*/  LDL.LU R52, [R1+0x35c] ;  /* 0x00035c0001347983 */ /* 0x001ea20000300800 */
[----:B------:R-:W-:-:S03]  /*fe40*/  FADD R2, R89, R2 ;  /* 0x0000000259027221 */ /* 0x000fc60000000000 */
[----:B------:R0:W-:Y:S04]  /*fe50*/  STL [R1+0x350], R24 ;  /* 0x0003501801007387 */ /* 0x0001e80000100800 */
[----:B-1----:R-:W2:Y:S04]  /*fe60*/  LDL.LU R51, [R1+0x360] ;  /* 0x0003600001337983 */ /* 0x002ea80000300800 */
        /* <DEDUP_REMOVED lines=181> */
[----:B------:R-:W-:Y:S01]  /*109c0*/  FADD R0, R150, R0 ;  /* 0x0000000096007221 */ /* 0x000fe20000000000 */
[----:B------:R-:W-:-:S05]  /*109d0*/  FADD R2, R2, R151 ;  /* 0x0000009702027221 */ /* 0x000fca0000000000 */
[----:B------:R0:W-:Y:S04]  /*109e0*/  STL [R1+0x450], R2 ;  /* 0x0004500201007387 */ /* 0x0001e80000100800 */
[----:B------:R0:W-:Y:S04]  /*109f0*/  STL [R1+0x448], R24 ;  /* 0x0004481801007387 */ /* 0x0001e80000100800 */
[----:B------:R0:W-:Y:S02]  /*10a00*/  STL [R1+0x44c], R0 ;  /* 0x00044c0001007387 */ /* 0x0001e40000100800 */
.L_x_32:
[----:B0-----:R-:W0:Y:S02]  /*10a10*/  LDC R0, c[0x0][0x28c] ;  /* 0x0000a300ff007b82 */ /* 0x001e240000000800 */
[----:B0-----:R-:W-:-:S13]  /*10a20*/  ISETP.GE.AND P1, PT, R0, 0x1, PT ;  /* 0x000000010000780c */ /* 0x001fda0003f26270 */
[----:B------:R-:W-:Y:S05]  /*10a30*/  @!P1 BRA `(.L_x_33) ;  /* 0x00000000005c9947 */ /* 0x000fea0003800000 */
[----:B------:R-:W-:-:S06]  /*10a40*/  UISETP.NE.AND UP0, UPT, UR22, 0x3, UPT ;  /* 0x000000031600788c */ /* 0x000fcc000bf05270 */
[----:B------:R-:W-:-:S13]  /*10a50*/  PLOP3.LUT P1, PT, PT, PT, UP0, 0x80, 0x0 ;  /* 0x000000000000781c */ /* 0x000fda0003f2f008 */
[----:B------:R-:W-:Y:S05]  /*10a60*/  @!P1 BRA `(.L_x_34) ;  /* 0x0000000000049947 */ /* 0x000fea0003800000 */
[----:B------:R-:W-:Y:S01]  /*10a70*/  BPT.TRAP 0x1 ;  /* 0x000000040000795c */ /* 0x000fe20000300000 */
.L_x_34:
[----:B------:R-:W-:Y:S04]  /*10a80*/  BSSY B0, `(.L_x_35) ;  /* 0x000000e000007945 */ /* 0x000fe80003800000 */
[----:B------:R-:W-:Y:S05]  /*10a90*/  @!P0 BRA `(.L_x_36) ;  /* 0x0000000000308947 */ /* 0x000fea0003800000 */
[----:B------:R-:W2:Y:S01]  /*10aa0*/  LDL R2, [R1+0x454] ;  /* 0x0004540001027983 */ /* 0x000ea20000100800 */
[----:B------:R-:W-:-:S04]  /*10ab0*/  UISETP.LT.AND UP0, UPT, UR9, 0x1, UPT ;  /* 0x000000010900788c */ /* 0x000fc8000bf01270 */
[----:B------:R-:W-:-:S04]  /*10ac0*/  USEL UR8, UR9, 0x1, UP0 ;  /* 0x0000000109087887 */ /* 0x000fc80008000000 */
[----:B------:R-:W-:-:S04]  /*10ad0*/  UIADD3 UR8, UR5, UR9, -UR8 ;  /* 0x0000000905087290 */ /* 0x000fc8000fffe808 */
[----:B------:R-:W-:-:S04]  /*10ae0*/  UIMAD.WIDE.U32 UR6, UR8, -0x33333333, URZ ;  /* 0xcccccccd080678a5 */ /* 0x000fc8000f8e003f */
[----:B------:R-:W-:-:S04]  /*10af0*/  USHF.R.U32.HI UR6, URZ, 0x2, UR7 ;  /* 0x000000023f067899 */ /* 0x000fc80008011607 */
[----:B------:R-:W-:-:S04]  /*10b00*/  UIMAD UR8, UR6, -0x5, UR8 ;  /* 0xfffffffb060878a4 */ /* 0x000fc8000f8e0208 */
[----:B------:R-:W-:-:S04]  /*10b10*/  ULEA UR8, UR8, UR11, 0x3 ;  /* 0x0000000b08087291 */ /* 0x000fc8000f8e183f */
[----:B------:R-:W-:-:S06]  /*10b20*/  UIADD3 UR8, UR8, 0x28, URZ ;  /* 0x0000002808087890 */ /* 0x000fcc000fffe03f */
[----:B------:R-:W-:-:S05]  /*10b30*/  IMAD.U32 R0, RZ, RZ, UR8 ;  /* 0x00000008ff007e24 */ /* 0x000fca000f8e00ff */
[----:B--2---:R-:W-:-:S04]  /*10b40*/  PRMT R0, R2, 0x654, R0 ;  /* 0x0000065402007816 */ /* 0x004fc80000000000 */
[----:B------:R0:W-:Y:S03]  /*10b50*/  SYNCS.ARRIVE.TRANS64.RED.A1T0 RZ, [R0+URZ], RZ ;  /* 0x000000ff00ff79a7 */ /* 0x0001e6000810043f */
.L_x_36:
[----:B------:R-:W-:Y:S05]  /*10b60*/  BSYNC B0 ;  /* 0x0000000000007941 */ /* 0x000fea0003800000 */
.L_x_35:
[----:B------:R-:W-:-:S06]  /*10b70*/  UISETP.GT.U32.AND UP0, UPT, UR13, 0x1, UPT ;  /* 0x000000010d00788c */ /* 0x000fcc000bf04070 */
[----:B------:R-:W-:-:S13]  /*10b80*/  PLOP3.LUT P1, PT, PT, PT, UP0, 0x80, 0x0 ;  /* 0x000000000000781c */ /* 0x000fda0003f2f008 */
[----:B------:R-:W-:Y:S05]  /*10b90*/  @P1 BRA `(.L_x_33) ;  /* 0x0000000000041947 */ /* 0x000fea0003800000 */
[----:B------:R-:W-:Y:S01]  /*10ba0*/  BPT.TRAP 0x1 ;  /* 0x000000040000795c */ /* 0x000fe20000300000 */
.L_x_33:
[----:B------:R-:W2:Y:S01]  /*10bb0*/  LDL.LU R27, [R1+0x464] ;  /* 0x00046400011b7983 */ /* 0x000ea20000300800 */
[----:B------:R-:W3:Y:S01]  /*10bc0*/  LDC R24, c[0x0][0x288] ;  /* 0x0000a200ff187b82 */ /* 0x000ee20000000800 */
[----:B------:R-:W4:Y:S01]  /*10bd0*/  S2R R26, SR_TID.X ;  /* 0x00000000001a7919 */ /* 0x000f220000002100 */
[----:B------:R-:W-:Y:S01]  /*10be0*/  UIADD3 UR8, UR9, UR5, URZ ;  /* 0x0000000509087290 */ /* 0x000fe2000fffe03f */
[----:B------:R-:W-:Y:S01]  /*10bf0*/  ULDC UR6, c[0x0][0x284] ;  /* 0x0000a10000067ab9 */ /* 0x000fe20000000800 */
[----:B------:R-:W0:Y:S01]  /*10c00*/  LDL.LU R25, [R1+0x460] ;  /* 0x0004600001197983 */ /* 0x000e220000300800 */
[----:B------:R-:W-:Y:S01]  /*10c10*/  USHF.R.S32.HI UR11, URZ, 0x1f, UR10 ;  /* 0x0000001f3f0b7899 */ /* 0x000fe2000801140a */
[----:B------:R-:W-:Y:S01]  /*10c20*/  IMAD.MOV.U32 R40, RZ, RZ, -0x1 ;  /* 0xffffffffff287424 */ /* 0x000fe200078e00ff */
[----:B------:R-:W-:Y:S01]  /*10c30*/  UISETP.GT.U32.AND UP0, UPT, UR8, 0x4, UPT ;  /* 0x000000040800788c */ /* 0x000fe2000bf04070 */
[----:B------:R-:W-:Y:S01]  /*10c40*/  ULDC.64 UR16, c[0x0][0x5d0] ;  /* 0x0001740000107ab9 */ /* 0x000fe20000000a00 */
[----:B------:R-:W-:-:S02]  /*10c50*/  UISETP.GE.U32.AND UP1, UPT, UR9, 0x5, UPT ;  /* 0x000000050900788c */ /* 0x000fc4000bf26070 */
[----:B------:R-:W-:Y:S02]  /*10c60*/  UIMAD UR5, UR11, UR16, URZ ;  /* 0x000000100b0572a4 */ /* 0x000fe4000f8e023f */
[----:B------:R-:W-:Y:S01]  /*10c70*/  UISETP.LT.U32.AND UP0, UPT, UR9, 0x5, UP0 ;  /* 0x000000050900788c */ /* 0x000fe20008701070 */
[C---:B----4-:R-:W-:Y:S01]  /*10c80*/  LOP3.LUT R2, R26.reuse, 0x3, RZ, 0xc0, !PT ;  /* 0x000000031a027812 */ /* 0x050fe200078ec0ff */
[----:B------:R-:W-:Y:S01]  /*10c90*/  IMAD.SHL.U32 R32, R26, 0x2, RZ ;  /* 0x000000021a207824 */ /* 0x000fe200078e00ff */
[----:B------:R-:W-:-:S03]  /*10ca0*/  SHF.R.U32.HI R34, RZ, 0x7, R26 ;  /* 0x00000007ff227819 */ /* 0x000fc6000001161a */
[----:B---3--:R-:W-:Y:S01]  /*10cb0*/  IMAD R2, R2, -0x2, R24 ;  /* 0xfffffffe02027824 */ /* 0x008fe200078e0218 */
[----:B------:R-:W-:Y:S02]  /*10cc0*/  LOP3.LUT R34, R34, 0x1, RZ, 0xc0, !PT ;  /* 0x0000000122227812 */ /* 0x000fe400078ec0ff */
[----:B------:R-:W-:-:S03]  /*10cd0*/  LOP3.LUT R32, R32, 0x6, RZ, 0xc0, !PT ;  /* 0x0000000620207812 */ /* 0x000fc600078ec0ff */
[----:B------:R-:W-:Y:S02]  /*10ce0*/  IMAD.SHL.U32 R35, R34, 0x40, RZ ;  /* 0x0000004022237824 */ /* 0x000fe400078e00ff */
[----:B--2---:R-:W-:-:S04]  /*10cf0*/  IMAD.WIDE R38, R27, 0x100, RZ ;  /* 0x000001001b267825 */ /* 0x004fc800078e02ff */
[----:B0-----:R-:W-:Y:S01]  /*10d00*/  IMAD.SHL.U32 R0, R25, 0x100, RZ ;  /* 0x0000010019007824 */ /* 0x001fe200078e00ff */
[----:B------:R-:W-:-:S04]  /*10d10*/  PRMT R32, R32, 0x6540, R25 ;  /* 0x0000654020207816 */ /* 0x000fc80000000019 */
[----:B------:R-:W-:Y:S01]  /*10d20*/  ISETP.GE.AND P1, PT, R0, R24, PT ;  /* 0x000000180000720c */ /* 0x000fe20003f26270 */
[----:B------:R-:W-:Y:S01]  /*10d30*/  IMAD.IADD R0, R2, 0x1, -R0 ;  /* 0x0000000102007824 */ /* 0x000fe200078e0a00 */
[----:B------:R-:W-:Y:S02]  /*10d40*/  SHF.R.U32.HI R2, RZ, 0x2, R26 ;  /* 0x00000002ff027819 */ /* 0x000fe4000001161a */
[----:B------:R-:W-:Y:S01]  /*10d50*/  LOP3.LUT R24, R26, 0x60, RZ, 0xc0, !PT ;  /* 0x000000601a187812 */ /* 0x000fe200078ec0ff */
[----:B------:R-:W-:Y:S01]  /*10d60*/  IMAD.U32 R26, RZ, RZ, UR16 ;  /* 0x00000010ff1a7e24 */ /* 0x000fe2000f8e00ff */
[----:B------:R-:W-:Y:S02]  /*10d70*/  LOP3.LUT R2, R2, 0x7, RZ, 0xc0, !PT ;  /* 0x0000000702027812 */ /* 0x000fe400078ec0ff */
[----:B------:R-:W-:Y:S02]  /*10d80*/  SHF.R.U32.HI R24, RZ, 0x1, R24 ;  /* 0x00000001ff187819 */ /* 0x000fe40000011618 */
[----:B------:R-:W-:-:S02]  /*10d90*/  LOP3.LUT R35, R35, 0x40, R2, 0xe2, !PT ;  /* 0x0000004023237812 */ /* 0x000fc400078ee202 */
[----:B------:R-:W-:Y:S02]  /*10da0*/  IADD3 R2, RZ, -R24, -R2 ;  /* 0x80000018ff027210 */ /* 0x000fe40007ffe802 */
[----:B------:R-:W-:Y:S02]  /*10db0*/  SHF.R.S32.HI R33, RZ, 0x1f, R32 ;  /* 0x0000001fff217819 */ /* 0x000fe40000011420 */
[----:B------:R-:W-:Y:S01]  /*10dc0*/  LOP3.LUT R35, R38, R35, R24, 0xfe, !PT ;  /* 0x0000002326237212 */ /* 0x000fe200078efe18 */
[----:B------:R-:W-:Y:S02]  /*10dd0*/  IMAD R34, R34, -0x40, R2 ;  /* 0xffffffc022227824 */ /* 0x000fe400078e0202 */
[----:B------:R-:W-:Y:S02]  /*10de0*/  IMAD.SHL.U32 R2, R27, 0x100, RZ ;  /* 0x000001001b027824 */ /* 0x000fe400078e00ff */
[----:B------:R-:W-:-:S03]  /*10df0*/  IMAD.WIDE.U32 R26, R26, UR10, R32 ;  /* 0x0000000a1a1a7c25 */ /* 0x000fc6000f8e0020 */
[C---:B------:R-:W-:Y:S02]  /*10e00*/  IADD3 R34, -R2.reuse, UR6, R34 ;  /* 0x0000000602227c10 */ /* 0x040fe4000fffe122 */
[----:B------:R-:W-:Y:S01]  /*10e10*/  ISETP.GE.OR P1, PT, R2, UR6, P1 ;  /* 0x0000000602007c0c */ /* 0x000fe20008f26670 */
[----:B------:R-:W-:-:S04]  /*10e20*/  UIMAD.WIDE.U32 UR6, UR8, -0x33333333, URZ ;  /* 0xcccccccd080678a5 */ /* 0x000fc8000f8e003f */
[----:B------:R-:W-:Y:S02]  /*10e30*/  USHF.R.U32.HI UR6, URZ, 0x2, UR7 ;  /* 0x000000023f067899 */ /* 0x000fe40008011607 */
[----:B------:R-:W-:Y:S02]  /*10e40*/  UIMAD UR7, UR10, UR17, UR5 ;  /* 0x000000110a0772a4 */ /* 0x000fe4000f8e0205 */
[----:B------:R-:W-:-:S04]  /*10e50*/  USEL UR5, URZ, 0x1, !UP0 ;  /* 0x000000013f057887 */ /* 0x000fc8000c000000 */
[----:B------:R-:W-:Y:S01]  /*10e60*/  ULOP3.LUT UR4, UR4, UR5, URZ, 0x3c, !UPT ;  /* 0x0000000504047292 */ /* 0x000fe2000f8e3c3f */
[----:B------:R-:W-:Y:S01]  /*10e70*/  VIADD R27, R27, UR7 ;  /* 0x000000071b1b7c36 */ /* 0x000fe20008000000 */
[----:B------:R-:W-:Y:S02]  /*10e80*/  UIMAD UR5, UR6, -0x5, UR8 ;  /* 0xfffffffb060578a4 */ /* 0x000fe4000f8e0208 */
[----:B------:R-:W-:Y:S01]  /*10e90*/  @UP1 ULOP3.LUT UR4, UR4, 0x1, UR6, 0x78, !UPT ;  /* 0x0000000104041892 */ /* 0x000fe2000f8e7806 */
[----:B------:R-:W-:Y:S11]  /*10ea0*/  @P1 BRA `(.L_x_37) ;  /* 0x0000012400b41947 */ /* 0x000ff60003800000 */
[----:B------:R-:W0:Y:S01]  /*10eb0*/  LDC.64 R28, c[0x0][0x5c8] ;  /* 0x00017200ff1c7b82 */ /* 0x000e220000000a00 */
[----:B------:R-:W-:Y:S01]  /*10ec0*/  ULDC.64 UR6, c[0x0][0x5c0] ;  /* 0x0001700000067ab9 */ /* 0x000fe20000000a00 */
[----:B------:R-:W-:Y:S01]  /*10ed0*/  BSSY B0, `(.L_x_37) ;  /* 0x000126a000007945 */ /* 0x000fe20003800000 */
[-C--:B0-----:R-:W-:Y:S01]  /*10ee0*/  IMAD R2, R39, R28.reuse, RZ ;  /* 0x0000001c27027224 */ /* 0x081fe200078e02ff */
[----:B------:R-:W-:Y:S01]  /*10ef0*/  SHF.L.U64.HI R36, R28, 0x3, R29 ;  /* 0x000000031c247819 */ /* 0x000fe2000001021d */
[----:B------:R-:W-:-:S04]  /*10f00*/  IMAD.WIDE.U32 R26, R35, R28, R26 ;  /* 0x0000001c231a7225 */ /* 0x000fc800078e001a */
[----:B------:R-:W-:Y:S01]  /*10f10*/  IMAD R2, R35, R29, R2 ;  /* 0x0000001d23027224 */ /* 0x000fe200078e0202 */
[----:B------:R-:W-:Y:S02]  /*10f20*/  LEA R30, P2, R28, R26, 0x7 ;  /* 0x0000001a1c1e7211 */ /* 0x000fe400078438ff */
[----:B------:R-:W-:Y:S01]  /*10f30*/  IADD3 R24, P1, R26, UR6, RZ ;  /* 0x000000061a187c10 */ /* 0x000fe2000ff3e0ff */
[----:B------:R-:W-:Y:S02]  /*10f40*/  IMAD.IADD R2, R27, 0x1, R2 ;  /* 0x000000011b027824 */ /* 0x000fe400078e0202 */
[----:B------:R-:W-:-:S03]  /*10f50*/  IMAD.SHL.U32 R27, R28, 0x8, RZ ;  /* 0x000000081c1b7824 */ /* 0x000fc600078e00ff */
[----:B------:R-:W-:Y:S02]  /*10f60*/  LEA.HI.X R31, R28, R2, R29, 0x7, P2 ;  /* 0x000000021c1f7211 */ /* 0x000fe400010f3c1d */
[--C-:B------:R-:W-:Y:S02]  /*10f70*/  IADD3 R26, P5, P6, R26, UR6, R27.reuse ;  /* 0x000000061a1a7c10 */ /* 0x100fe4000febe01b */
[----:B------:R-:W-:Y:S02]  /*10f80*/  IADD3 R28, P2, P3, R30, UR6, R27 ;  /* 0x000000061e1c7c10 */ /* 0x000fe4000fb5e01b */
[C---:B------:R-:W-:Y:S02]  /*10f90*/  IADD3.X R27, R2.reuse, UR7, R36, P5, P6 ;  /* 0x00000007021b7c10 */ /* 0x040fe4000afec424 */
[----:B------:R-:W-:Y:S02]  /*10fa0*/  FSETP.NEU.AND P5, PT, RZ, UR21, PT ;  /* 0x00000015ff007c0b */ /* 0x000fe4000bfad000 */
[----:B------:R-:W-:-:S02]  /*10fb0*/  IADD3.X R25, R2, UR7, RZ, P1, !PT ;  /* 0x0000000702197c10 */ /* 0x000fc40008ffe4ff */
[----:B------:R-:W-:Y:S02]  /*10fc0*/  IADD3 R30, P1, R30, UR6, RZ ;  /* 0x000000061e1e7c10 */ /* 0x000fe4000ff3e0ff */
[C---:B------:R-:W-:Y:S02]  /*10fd0*/  IADD3.X R29, R31.reuse, UR7, R36, P2, P3 ;  /* 0x000000071f1d7c10 */ /* 0x040fe400097e6424 */
[----:B------:R-:W-:-:S05]  /*10fe0*/  IADD3.X R31, R31, UR7, RZ, P1, !PT ;  /* 0x000000071f1f7c10 */ /* 0x000fca0008ffe4ff */
[----:B------:R-:W-:Y:S05]  /*10ff0*/  @!P5 BRA `(.L_x_38) ;  /* 0x000000d800f8d947 */ /* 0x000fea0003800000 */
[----:B------:R-:W-:Y:S01]  /*11000*/  ULDC.64 UR6, c[0x0][0x5b8] ;  /* 0x00016e0000067ab9 */ /* 0x000fe20000000a00 */
[----:B------:R-:W-:Y:S01]  /*11010*/  BSSY B1, `(.L_x_39) ;  /* 0x0000013000017945 */ /* 0x000fe20003800000 */
[----:B------:R-:W-:Y:S01]  /*11020*/  IMAD.U32 R2, RZ, RZ, UR6 ;  /* 0x00000006ff027e24 */ /* 0x000fe2000f8e00ff */
[----:B------:R-:W-:-:S03]  /*11030*/  UIMAD UR6, UR11, UR6, URZ ;  /* 0x000000060b0672a4 */ /* 0x000fc6000f8e023f */
[----:B------:R-:W-:Y:S01]  /*11040*/  IMAD.WIDE.U32 R32, R2, UR10, R32 ;  /* 0x0000000a02207c25 */ /* 0x000fe2000f8e0020 */
[----:B------:R-:W-:-:S03]  /*11050*/  UIMAD UR6, UR10, UR7, UR6 ;  /* 0x000000070a0672a4 */ /* 0x000fc6000f8e0206 */
[----:B------:R-:W-:Y:S01]  /*11060*/  IMAD.MOV.U32 R36, RZ, RZ, R32 ;  /* 0x000000ffff247224 */ /* 0x000fe200078e0020 */
[----:B------:R-:W-:Y:S02]  /*11070*/  ULDC.64 UR10, c[0x0][0x5a8] ;  /* 0x00016a00000a7ab9 */ /* 0x000fe40000000a00 */
[----:B------:R-:W-:Y:S01]  /*11080*/  VIADD R37, R33, UR6 ;  /* 0x0000000621257c36 */ /* 0x000fe20008000000 */
[----:B------:R-:W-:Y:S02]  /*11090*/  ULDC.64 UR6, c[0x0][0x5b0] ;  /* 0x00016c0000067ab9 */ /* 0x000fe40000000a00 */
[----:B------:R-:W-:Y:S02]  /*110a0*/  IMAD R2, R39, UR6, RZ ;  /* 0x0000000627027c24 */ /* 0x000fe4000f8e02ff */
[----:B------:R-:W-:-:S04]  /*110b0*/  IMAD.WIDE.U32 R32, R35, UR6, R36 ;  /* 0x0000000623207c25 */ /* 0x000fc8000f8e0024 */
[----:B------:R-:W-:Y:S01]  /*110c0*/  IMAD R2, R35, UR7, R2 ;  /* 0x0000000723027c24 */ /* 0x000fe2000f8e0202 */
[----:B------:R-:W-:-:S04]  /*110d0*/  IADD3 R32, P1, R32, UR10, RZ ;  /* 0x0000000a20207c10 */ /* 0x000fc8000ff3e0ff */
[--C-:B------:R-:W-:Y:S02]  /*110e0*/  IADD3.X R33, R33, UR11, R2.reuse, P1, !PT ;  /* 0x0000000b21217c10 */ /* 0x100fe40008ffe402 */
[----:B------:R-:W-:Y:S02]  /*110f0*/  ISETP.GE.AND P1, PT, R34, 0x1, PT ;  /* 0x000000012200780c */ /* 0x000fe40003f26270 */
[----:B------:R-:W-:Y:S02]  /*11100*/  PRMT R2, RZ, 0x7610, R2 ;  /* 0x00007610ff027816 */ /* 0x000fe40000000002 */
[----:B------:R-:W-:-:S13]  /*11110*/  ISETP.LT.OR P2, PT, R0, 0x1, !P1 ;  /* 0x000000010000780c */ /* 0x000fda0004f41670 */
[----:B------:R-:W-:Y:S05]  /*11120*/  @P2 BRA `(.L_x_40) ;  /* 0x0000000000042947 */ /* 0x000fea0003800000 */
[----:B------:R0:W5:Y:S02]  /*11130*/  LDG.E.U8 R2, desc[UR14][R32.64] ;  /* 0x0000000e20027981 */ /* 0x000164000c1e1100 */
.L_x_40:
[----:B------:R-:W-:Y:S05]  /*11140*/  BSYNC B1 ;  /* 0x0000000000017941 */ /* 0x000fea0003800000 */
.L_x_39:
[----:B-----5:R-:W-:Y:S01]  /*11150*/  LOP3.LUT R2, R2, 0xff, RZ, 0xc0, !PT ;  /* 0x000000ff02027812 */ /* 0x020fe200078ec0ff */
[----:B------:R-:W-:Y:S03]  /*11160*/  BSSY B1, `(.L_x_41) ;  /* 0x000000b000017945 */ /* 0x000fe60003800000 */
[----:B------:R-:W-:-:S05]  /*11170*/  F2FP.F16.E4M3.UNPACK_B R2, R2 ;  /* 0x00000002ff02723e */ /* 0x000fca00020006ff */
[----:B------:R-:W-:-:S05]  /*11180*/  HADD2.F32 R2, -RZ, R2.H0_H0 ;  /* 0x20000002ff027230 */ /* 0x000fca0000004100 */
[----:B------:R-:W-:-:S04]  /*11190*/  FMUL R2, R2, UR21 ;  /* 0x0000001502027c20 */ /* 0x000fc80008400000 */
[--C-:B------:R-:W-:Y:S01]  /*111a0*/  FFMA R3, R3, UR20, R2.reuse ;  /* 0x0000001403037c23 */ /* 0x100fe20008000002 */
[----:B------:R-:W-:-:S04]  /*111b0*/  PRMT R2, RZ, 0x7610, R2 ;  /* 0x00007610ff027816 */ /* 0x000fc80000000002 */
[----:B------:R-:W-:-:S05]  /*111c0*/  F2FP.SATFINITE.E4M3.F32.PACK_AB_MERGE_C R3, RZ, R3, RZ ;  /* 0x00000003ff03723e */ /* 0x000fca00048070ff */
[----:B------:R2:W-:Y:S01]  /*111d0*/  @!P2 STG.E.U8 desc[UR14][R24.64], R3 ;  /* 0x000000031800a986 */ /* 0x0005e2000c10110e */
[----:B------:R-:W-:-:S13]  /*111e0*/  ISETP.LT.OR P2, PT, R0, 0x2, !P1 ;  /* 0x000000020000780c */ /* 0x000fda0004f41670 */
[----:B--2---:R-:W-:Y:S05]  /*111f0*/  @P2 BRA `(.L_x_42) ;  /* 0x0000000000042947 */ /* 0x004fea0003800000 */
[----:B------:R2:W5:Y:S02]  /*11200*/  LDG.E.U8 R2, desc[UR14][R32.64+0x1] ;  /* 0x0000010e20027981 */ /* 0x000564000c1e1100 */
.L_x_42:
[----:B------:R-:W-:Y:S05]  /*11210*/  BSYNC B1 ;  /* 0x0000000000017941 */ /* 0x000fea0003800000 */
.L_x_41:
[----:B-----5:R-:W-:Y:S01]  /*11220*/  LOP3.LUT R2, R2, 0xff, RZ, 0xc0, !PT ;  /* 0x000000ff02027812 */ /* 0x020fe200078ec0ff */
[----:B------:R-:W-:Y:S03]  /*11230*/  BSSY B1, `(.L_x_43) ;  /* 0x0000013000017945 */ /* 0x000fe60003800000 */
[----:B------:R-:W-:-:S05]  /*11240*/  F2FP.F16.E4M3.UNPACK_B R2, R2 ;  /* 0x00000002ff02723e */ /* 0x000fca00020006ff */
[----:B------:R-:W-:-:S05]  /*11250*/  HADD2.F32 R2, -RZ, R2.H0_H0 ;  /* 0x20000002ff027230 */ /* 0x000fca0000004100 */
[----:B------:R-:W-:-:S04]  /*11260*/  FMUL R2, R2, UR21 ;  /* 0x0000001502027c20 */ /* 0x000fc80008400000 */
[----:B------:R-:W-:-:S05]  /*11270*/  FFMA R4, R4, UR20, R2 ;  /* 0x0000001404047c23 */ /* 0x000fca0008000002 */
[----:B------:R-:W-:-:S05]  /*11280*/  F2FP.SATFINITE.E4M3.F32.PACK_AB_MERGE_C R4, RZ, R4, RZ ;  /* 0x00000004ff04723e */ /* 0x000fca00048070ff */
[----:B------:R3:W-:Y:S01]  /*11290*/  @!P2 STG.E.U8 desc[UR14][R24.64+0x1], R4 ;  /* 0x000001041800a986 */ /* 0x0007e2000c10110e */
[----:B------:R-:W-:-:S05]  /*112a0*/  IADD3 R2, P2, R35, 0x8, RZ ;  /* 0x0000000823027810 */ /* 0x000fca0007f5e0ff */
[----:B------:R-:W-:-:S04]  /*112b0*/  IMAD.X R3, RZ, RZ, R39, P2 ;  /* 0x000000ffff037224 */ /* 0x000fc800010e0627 */
[----:B------:R-:W-:-:S04]  /*112c0*/  IMAD R3, R3, UR6, RZ ;  /* 0x0000000603037c24 */ /* 0x000fc8000f8e02ff */
[C---:B---3--:R-:W-:Y:S02]  /*112d0*/  IMAD R4, R2.reuse, UR7, R3 ;  /* 0x0000000702047c24 */ /* 0x048fe4000f8e0203 */
[----:B------:R-:W-:-:S03]  /*112e0*/  IMAD.WIDE.U32 R2, R2, UR6, R36 ;  /* 0x0000000602027c25 */ /* 0x000fc6000f8e0024 */
[----:B------:R-:W-:-:S04]  /*112f0*/  IADD3 R2, P2, R2, UR10, RZ ;  /* 0x0000000a02027c10 */ /* 0x000fc8000ff5e0ff */
[--C-:B------:R-:W-:Y:S02]  /*11300*/  IADD3.X R3, R3, UR11, R4.reuse, P2, !PT ;  /* 0x0000000b03037c10 */ /* 0x100fe400097fe404 */
[----:B------:R-:W-:Y:S02]  /*11310*/  ISETP.GE.AND P2, PT, R34, 0x9, PT ;  /* 0x000000092200780c */ /* 0x000fe40003f46270 */
[----:B------:R-:W-:Y:S02]  /*11320*/  PRMT R4, RZ, 0x7610, R4 ;  /* 0x00007610ff047816 */ /* 0x000fe40000000004 */
[----:B------:R-:W-:-:S13]  /*11330*/  ISETP.LT.OR P3, PT, R0, 0x1, !P2 ;  /* 0x000000010000780c */ /* 0x000fda0005761670 */
[----:B------:R-:W-:Y:S05]  /*11340*/  @P3 BRA `(.L_x_44) ;  /* 0x0000000000043947 */ /* 0x000fea0003800000 */
[----:B------:R3:W5:Y:S02]  /*11350*/  LDG.E.U8 R4, desc[UR14][R2.64] ;  /* 0x0000000e02047981 */ /* 0x000764000c1e1100 */
.L_x_44:
[----:B------:R-:W-:Y:S05]  /*11360*/  BSYNC B1 ;  /* 0x0000000000017941 */ /* 0x000fea0003800000 */
.L_x_43:
        /* <DEDUP_REMOVED lines=10> */
[----:B----4-:R-:W-:Y:S05]  /*11410*/  @P3 BRA `(.L_x_46) ;  /* 0x0000000000043947 */ /* 0x010fea0003800000 */
[----:B------:R4:W5:Y:S02]  /*11420*/  LDG.E.U8 R4, desc[UR14][R2.64+0x1] ;  /* 0x0000010e02047981 */ /* 0x000964000c1e1100 */
.L_x_46:
[----:B------:R-:W-:Y:S05]  /*11430*/  BSYNC B1 ;  /* 0x0000000000017941 */ /* 0x000fea0003800000 */
.L_x_45:
[----:B-----5:R-:W-:Y:S01]  /*11440*/  LOP3.LUT R4, R4, 0xff, RZ, 0xc0, !PT ;  /* 0x000000ff04047812 */ /* 0x020fe200078ec0ff */
[----:B------:R-:W-:Y:S01]  /*11450*/  BSSY B1, `(.L_x_47) ;  /* 0x000000b000017945 */ /* 0x000fe20003800000 */
[----:B------:R-:W-:Y:S02]  /*11460*/  ISETP.LT.OR P5, PT, R0, 0x9, !P1 ;  /* 0x000000090000780c */ /* 0x000fe40004fa1670 */
[----:B------:R-:W-:-:S05]  /*11470*/  F2FP.F16.E4M3.UNPACK_B R4, R4 ;  /* 0x00000004ff04723e */ /* 0x000fca00020006ff */
[----:B------:R-:W-:-:S05]  /*11480*/  HADD2.F32 R4, -RZ, R4.H0_H0 ;  /* 0x20000004ff047230 */ /* 0x000fca0000004100 */
[----:B------:R-:W-:-:S04]  /*11490*/  FMUL R4, R4, UR21 ;  /* 0x0000001504047c20 */ /* 0x000fc80008400000 */
[--C-:B------:R-:W-:Y:S01]  /*114a0*/  FFMA R6, R6, UR20, R4.reuse ;  /* 0x0000001406067c23 */ /* 0x100fe20008000004 */
[----:B------:R-:W-:-:S04]  /*114b0*/  PRMT R4, RZ, 0x7610, R4 ;  /* 0x00007610ff047816 */ /* 0x000fc80000000004 */
[----:B------:R-:W-:-:S05]  /*114c0*/  F2FP.SATFINITE.E4M3.F32.PACK_AB_MERGE_C R6, RZ, R6, RZ ;  /* 0x00000006ff06723e */ /* 0x000fca00048070ff */
[----:B------:R0:W-:Y:S01]  /*114d0*/  @!P3 STG.E.U8 desc[UR14][R26.64+0x1], R6 ;  /* 0x000001061a00b986 */ /* 0x0001e2000c10110e */
[----:B------:R-:W-:Y:S05]  /*114e0*/  @P5 BRA `(.L_x_48) ;  /* 0x0000000000045947 */ /* 0x000fea0003800000 */
[----:B------:R0:W5:Y:S02]  /*114f0*/  LDG.E.U8 R4, desc[UR14][R32.64+0x8] ;  /* 0x0000080e20047981 */ /* 0x000164000c1e1100 */
.L_x_48:
[----:B------:R-:W-:Y:S05]  /*11500*/  BSYNC B1 ;  /* 0x0000000000017941 */ /* 0x000fea0003800000 */
.L_x_47:
        /* <DEDUP_REMOVED lines=12> */
.L_x_50:
[----:B------:R-:W-:Y:S05]  /*115d0*/  BSYNC B1 ;  /* 0x0000000000017941 */ /* 0x000fea0003800000 */
.L_x_49:
        /* <DEDUP_REMOVED lines=12> */
.L_x_52:
[----:B------:R-:W-:Y:S05]  /*116a0*/  BSYNC B1 ;  /* 0x0000000000017941 */ /* 0x000fea0003800000 */
.L_x_51:
        /* <DEDUP_REMOVED lines=12> */
.L_x_54:
[----:B------:R-:W-:Y:S05]  /*11770*/  BSYNC B1 ;  /* 0x0000000000017941 */ /* 0x000fea0003800000 */
.L_x_53:
        /* <DEDUP_REMOVED lines=12> */
.L_x_56:
[----:B------:R-:W-:Y:S05]  /*11840*/  BSYNC B1 ;  /* 0x0000000000017941 */ /* 0x000fea0003800000 */
.L_x_55:
        /* <DEDUP_REMOVED lines=12> */
.L_x_58:
[----:B------:R-:W-:Y:S05]  /*11910*/  BSYNC B1 ;  /* 0x0000000000017941 */ /* 0x000fea0003800000 */
.L_x_57:
        /* <DEDUP_REMOVED lines=12> */
.L_x_60:
[----:B------:R-:W-:Y:S05]  /*119e0*/  BSYNC B1 ;  /* 0x0000000000017941 */ /* 0x000fea0003800000 */
.L_x_59:
        /* <DEDUP_REMOVED lines=12> */
.L_x_62:
[----:B------:R-:W-:Y:S05]  /*11ab0*/  BSYNC B1 ;  /* 0x0000000000017941 */ /* 0x000fea0003800000 */
.L_x_61:
        /* <DEDUP_REMOVED lines=12> */
.L_x_64:
[----:B------:R-:W-:Y:S05]  /*11b80*/  BSYNC B1 ;  /* 0x0000000000017941 */ /* 0x000fea0003800000 */
.L_x_63:
        /* <DEDUP_REMOVED lines=12> */
.L_x_66:
[----:B------:R-:W-:Y:S05]  /*11c50*/  BSYNC B1 ;  /* 0x0000000000017941 */ /* 0x000fea0003800000 */
.L_x_65:
        /* <DEDUP_REMOVED lines=12> */
.L_x_68:
[----:B------:R-:W-:Y:S05]  /*11d20*/  BSYNC B1 ;  /* 0x0000000000017941 */ /* 0x000fea0003800000 */
.L_x_67:
        /* <DEDUP_REMOVED lines=12> */
.L_x_70:
[----:B------:R-:W-:Y:S05]  /*11df0*/  BSYNC B1 ;  /* 0x0000000000017941 */ /* 0x000fea0003800000 */
.L_x_69:
        /* <DEDUP_REMOVED lines=12> */
.L_x_72:
[----:B------:R-:W-:Y:S05]  /*11ec0*/  BSYNC B1 ;  /* 0x0000000000017941 */ /* 0x000fea0003800000 */
.L_x_71:
        /* <DEDUP_REMOVED lines=12> */
.L_x_74:
[----:B------:R-:W-:Y:S05]  /*11f90*/  BSYNC B1 ;  /* 0x0000000000017941 */ /* 0x000fea0003800000 */
.L_x_73:
        /* <DEDUP_REMOVED lines=12> */
.L_x_76:
[----:B------:R-:W-:Y:S05]  /*12060*/  BSYNC B1 ;  /* 0x0000000000017941 */ /* 0x000fea0003800000 */
.L_x_75:
        /* <DEDUP_REMOVED lines=12> */
.L_x_78:
[----:B------:R-:W-:Y:S05]  /*12130*/  BSYNC B1 ;  /* 0x0000000000017941 */ /* 0x000fea0003800000 */
.L_x_77:
        /* <DEDUP_REMOVED lines=12> */
.L_x_80:
[----:B------:R-:W-:Y:S05]  /*12200*/  BSYNC B1 ;  /* 0x0000000000017941 */ /* 0x000fea0003800000 */
.L_x_79:
        /* <DEDUP_REMOVED lines=12> */
.L_x_82:
[----:B------:R-:W-:Y:S05]  /*122d0*/  BSYNC B1 ;  /* 0x0000000000017941 */ /* 0x000fea0003800000 */
.L_x_81:
        /* <DEDUP_REMOVED lines=12> */
.L_x_84:
[----:B------:R-:W-:Y:S05]  /*123a0*/  BSYNC B1 ;  /* 0x0000000000017941 */ /* 0x000fea0003800000 */
.L_x_83:
        /* <DEDUP_REMOVED lines=12> */
.L_x_86:
[----:B------:R-:W-:Y:S05]  /*12470*/  BSYNC B1 ;  /* 0x0000000000017941 */ /* 0x000fea0003800000 */
.L_x_85:
        /* <DEDUP_REMOVED lines=12> */
.L_x_88:
[----:B------:R-:W-:Y:S05]  /*12540*/  BSYNC B1 ;  /* 0x0000000000017941 */ /* 0x000fea0003800000 */
.L_x_87:
        /* <DEDUP_REMOVED lines=12> */
.L_x_90:
[----:B------:R-:W-:Y:S05]  /*12610*/  BSYNC B1 ;  /* 0x0000000000017941 */ /* 0x000fea0003800000 */
.L_x_89:
        /* <DEDUP_REMOVED lines=12> */
.L_x_92:
[----:B------:R-:W-:Y:S05]  /*126e0*/  BSYNC B1 ;  /* 0x0000000000017941 */ /* 0x000fea0003800000 */
.L_x_91:
        /* <DEDUP_REMOVED lines=12> */
.L_x_94:
[----:B------:R-:W-:Y:S05]  /*127b0*/  BSYNC B1 ;  /* 0x0000000000017941 */ /* 0x000fea0003800000 */
.L_x_93:
        /* <DEDUP_REMOVED lines=12> */
.L_x_96:
[----:B------:R-:W-:Y:S05]  /*12880*/  BSYNC B1 ;  /* 0x0000000000017941 */ /* 0x000fea0003800000 */
.L_x_95:
        /* <DEDUP_REMOVED lines=12> */
.L_x_98:
[----:B------:R-:W-:Y:S05]  /*12950*/  BSYNC B1 ;  /* 0x0000000000017941 */ /* 0x000fea0003800000 */
.L_x_97:
        /* <DEDUP_REMOVED lines=12> */
.L_x_100:
[----:B------:R-:W-:Y:S05]  /*12a20*/  BSYNC B1 ;  /* 0x0000000000017941 */ /* 0x000fea0003800000 */
.L_x_99:
        /* <DEDUP_REMOVED lines=12> */
.L_x_102:
[----:B------:R-:W-:Y:S05]  /*12af0*/  BSYNC B1 ;  /* 0x0000000000017941 */ /* 0x000fea0003800000 */
.L_x_101:
        /* <DEDUP_REMOVED lines=12> */
.L_x_104:
[----:B------:R-:W-:Y:S05]  /*12bc0*/  BSYNC B1 ;  /* 0x0000000000017941 */ /* 0x000fea0003800000 */
.L_x_103:
        /* <DEDUP_REMOVED lines=12> */
.L_x_106:
[----:B------:R-:W-:Y:S05]  /*12c90*/  BSYNC B1 ;  /* 0x0000000000017941 */ /* 0x000fea0003800000 */
.L_x_105:
        /* <DEDUP_REMOVED lines=12> */
.L_x_108:
[----:B------:R-:W-:Y:S05]  /*12d60*/  BSYNC B1 ;  /* 0x0000000000017941 */ /* 0x000fea0003800000 */
.L_x_107:
        /* <DEDUP_REMOVED lines=12> */
.L_x_110:
[----:B------:R-:W-:Y:S05]  /*12e30*/  BSYNC B1 ;  /* 0x0000000000017941 */ /* 0x000fea0003800000 */
.L_x_109:
        /* <DEDUP_REMOVED lines=12> */
.L_x_112:
[----:B------:R-:W-:Y:S05]  /*12f00*/  BSYNC B1 ;  /* 0x0000000000017941 */ /* 0x000fea0003800000 */
.L_x_111:
        /* <DEDUP_REMOVED lines=12> */
.L_x_114:
[----:B------:R-:W-:Y:S05]  /*12fd0*/  BSYNC B1 ;  /* 0x0000000000017941 */ /* 0x000fea0003800000 */
.L_x_113:
        /* <DEDUP_REMOVED lines=12> */
.L_x_116:
[----:B------:R-:W-:Y:S05]  /*130a0*/  BSYNC B1 ;  /* 0x0000000000017941 */ /* 0x000fea0003800000 */
.L_x_115:
        /* <DEDUP_REMOVED lines=12> */
.L_x_118:
[----:B------:R-:W-:Y:S05]  /*13170*/  BSYNC B1 ;  /* 0x0000000000017941 */ /* 0x000fea0003800000 */
.L_x_117:
        /* <DEDUP_REMOVED lines=12> */
.L_x_120:
[----:B------:R-:W-:Y:S05]  /*13240*/  BSYNC B1 ;  /* 0x0000000000017941 */ /* 0x000fea0003800000 */
.L_x_119:
        /* <DEDUP_REMOVED lines=12> */
.L_x_122:
[----:B------:R-:W-:Y:S05]  /*13310*/  BSYNC B1 ;  /* 0x0000000000017941 */ /* 0x000fea0003800000 */
.L_x_121:
[----:B-----5:R-:W-:Y:S01]  /*13320*/  LOP3.LUT R4, R4, 0xff, RZ, 0xc0, !PT ;  /* 0x000000ff04047812 */ /* 0x020fe200078ec0ff */
[----:B------:R-:W-:Y:S01]  /*13330*/  BSSY B1, `(.L_x_123) ;  /* 0x000000b000017945 */ /* 0x000fe20003800000 */
[----:B------:R-:W-:Y:S02]  /*13340*/  ISETP.LT.OR P5, PT, R0, 0x51, !P2 ;  /* 0x000000510000780c */ /* 0x000fe400057a1670 */
[----:B------:R-:W-:-:S05]  /*13350*/  F2FP.F16.E4M3.UNPACK_B R4, R4 ;  /* 0x00000004ff04723e */ /* 0x000fca00020006ff */
[----:B------:R-:W-:-:S05]  /*13360*/  HADD2.F32 R4, -RZ, R4.H0_H0 ;  /* 0x20000004ff047230 */ /* 0x000fca0000004100 */
[----:B------:R-:W-:-:S04]  /*13370*/  FMUL R4, R4, UR21 ;  /* 0x0000001504047c20 */ /* 0x000fc80008400000 */
[----:B------:R-:W-:-:S05]  /*13380*/  FFMA R4, R172, UR20, R4 ;  /* 0x00000014ac047c23 */ /* 0x000fca0008000004 */
[----:B------:R-:W-:Y:S02]  /*13390*/  F2FP.SATFINITE.E4M3.F32.PACK_AB_MERGE_C R5, RZ, R4, RZ ;  /* 0x00000004ff05723e */ /* 0x000fe400048070ff */
[----:B------:R-:W-:-:S03]  /*133a0*/  PRMT R4, RZ, 0x7610, R4 ;  /* 0x00007610ff047816 */ /* 0x000fc60000000004 */
[----:B------:R0:W-:Y:S01]  /*133b0*/  @!P3 STG.E.U8 desc[UR14][R24.64+0x51], R5 ;  /* 0x000051051800b986 */ /* 0x0001e2000c10110e */
[----:B------:R-:W-:Y:S05]  /*133c0*/  @P5 BRA `(.L_x_124) ;  /* 0x0000000000045947 */ /* 0x000fea0003800000 */
[----:B------:R0:W5:Y:S02]  /*133d0*/  LDG.E.U8 R4, desc[UR14][R2.64+0x50] ;  /* 0x0000500e02047981 */ /* 0x000164000c1e1100 */
.L_x_124:
[----:B------:R-:W-:Y:S05]  /*133e0*/  BSYNC B1 ;  /* 0x0000000000017941 */ /* 0x000fea0003800000 */
.L_x_123:
[----:B-----5:R-:W-:Y:S01]  /*133f0*/  LOP3.LUT R4, R4, 0xff, RZ, 0xc0, !PT ;  /* 0x000000ff04047812 */ /* 0x020fe200078ec0ff */
[----:B------:R-:W-:Y:S01]  /*13400*/  BSSY B1, `(.L_x_125) ;  /* 0x000000b000017945 */ /* 0x000fe20003800000 */
[----:B------:R-:W-:Y:S02]  /*13410*/  ISETP.LT.OR P3, PT, R0, 0x52, !P2 ;  /* 0x000000520000780c */ /* 0x000fe40005761670 */
[----:B------:R-:W-:-:S05]  /*13420*/  F2FP.F16.E4M3.UNPACK_B R4, R4 ;  /* 0x00000004ff04723e */ /* 0x000fca00020006ff */
[----:B------:R-:W-:-:S05]  /*13430*/  HADD2.F32 R4, -RZ, R4.H0_H0 ;  /* 0x20000004ff047230 */ /* 0x000fca0000004100 */
[----:B------:R-:W-:-:S04]  /*13440*/  FMUL R4, R4, UR21 ;  /* 0x0000001504047c20 */ /* 0x000fc80008400000 */
[----:B------:R-:W-:-:S05]  /*13450*/  FFMA R4, R173, UR20, R4 ;  /* 0x00000014ad047c23 */ /* 0x000fca0008000004 */
[----:B0-----:R-:W-:Y:S02]  /*13460*/  F2FP.SATFINITE.E4M3.F32.PACK_AB_MERGE_C R5, RZ, R4, RZ ;  /* 0x00000004ff05723e */ /* 0x001fe400048070ff */
[----:B------:R-:W-:-:S03]  /*13470*/  PRMT R4, RZ, 0x7610, R4 ;  /* 0x00007610ff047816 */ /* 0x000fc60000000004 */
[----:B------:R0:W-:Y:S01]  /*13480*/  @!P5 STG.E.U8 desc[UR14][R26.64+0x50], R5 ;  /* 0x000050051a00d986 */ /* 0x0001e2000c10110e */
[----:B------:R-:W-:Y:S05]  /*13490*/  @P3 BRA `(.L_x_126) ;  /* 0x0000000000043947 */ /* 0x000fea0003800000 */
[----:B------:R0:W5:Y:S02]  /*134a0*/  LDG.E.U8 R4, desc[UR14][R2.64+0x51] ;  /* 0x0000510e02047981 */ /* 0x000164000c1e1100 */
.L_x_126:
[----:B------:R-:W-:Y:S05]  /*134b0*/  BSYNC B1 ;  /* 0x0000000000017941 */ /* 0x000fea0003800000 */
.L_x_125:
        /* <DEDUP_REMOVED lines=12> */
.L_x_128:
[----:B------:R-:W-:Y:S05]  /*13580*/  BSYNC B1 ;  /* 0x0000000000017941 */ /* 0x000fea0003800000 */
.L_x_127:
        /* <DEDUP_REMOVED lines=12> */
.L_x_130:
[----:B------:R-:W-:Y:S05]  /*13650*/  BSYNC B1 ;  /* 0x0000000000017941 */ /* 0x000fea0003800000 */
.L_x_129:
[----:B-----5:R-:W-:Y:S01]  /*13660*/  LOP3.LUT R4, R4, 0xff, RZ, 0xc0, !PT ;  /* 0x000000ff04047812 */ /* 0x020fe200078ec0ff */
[----:B------:R-:W-:Y:S01]  /*13670*/  BSSY B1, `(.L_x_131) ;  /* 0x000000b000017945 */ /* 0x000fe20003800000 */
[----:B------:R-:W-:Y:S02]  /*13680*/  ISETP.LT.OR P5, PT, R0, 0x59, !P2 ;  /* 0x000000590000780c */ /* 0x000fe400057a1670 */
[----:B------:R-:W-:-:S05]  /*13690*/  F2FP.F16.E4M3.UNPACK_B R4, R4 ;  /* 0x00000004ff04723e */ /* 0x000fca00020006ff */
[----:B------:R-:W-:-:S05]  /*136a0*/  HADD2.F32 R4, -RZ, R4.H0_H0 ;  /* 0x20000004ff047230 */ /* 0x000fca0000004100 */
[----:B0-----:R-:W-:Y:S01]  /*136b0*/  FMUL R5, R4, UR21 ;  /* 0x0000001504057c20 */ /* 0x001fe20008400000 */
[----:B------:R-:W-:-:S03]  /*136c0*/  PRMT R4, RZ, 0x7610, R4 ;  /* 0x00007610ff047816 */ /* 0x000fc60000000004 */
[----:B------:R-:W-:-:S05]  /*136d0*/  FFMA R5, R176, UR20, R5 ;  /* 0x00000014b0057c23 */ /* 0x000fca0008000005 */
[----:B------:R-:W-:-:S05]  /*136e0*/  F2FP.SATFINITE.E4M3.F32.PACK_AB_MERGE_C R5, RZ, R5, RZ ;  /* 0x00000005ff05723e */ /* 0x000fca00048070ff */
[----:B------:R0:W-:Y:S01]  /*136f0*/  @!P3 STG.E.U8 desc[UR14][R24.64+0x59], R5 ;  /* 0x000059051800b986 */ /* 0x0001e2000c10110e */
[----:B------:R-:W-:Y:S05]  /*13700*/  @P5 BRA `(.L_x_132) ;  /* 0x0000000000045947 */ /* 0x000fea0003800000 */
[----:B------:R0:W5:Y:S02]  /*13710*/  LDG.E.U8 R4, desc[UR14][R2.64+0x58] ;  /* 0x0000580e02047981 */ /* 0x000164000c1e1100 */
.L_x_132:
[----:B------:R-:W-:Y:S05]  /*13720*/  BSYNC B1 ;  /* 0x0000000000017941 */ /* 0x000fea0003800000 */
.L_x_131:
        /* <DEDUP_REMOVED lines=12> */
.L_x_134:
[----:B------:R-:W-:Y:S05]  /*137f0*/  BSYNC B1 ;  /* 0x0000000000017941 */ /* 0x000fea0003800000 */
.L_x_133:
        /* <DEDUP_REMOVED lines=12> */
.L_x_136:
[----:B------:R-:W-:Y:S05]  /*138c0*/  BSYNC B1 ;  /* 0x0000000000017941 */ /* 0x000fea0003800000 */
.L_x_135:
        /* <DEDUP_REMOVED lines=12> */
.L_x_138:
[----:B------:R-:W-:Y:S05]  /*13990*/  BSYNC B1 ;  /* 0x0000000000017941 */ /* 0x000fea0003800000 */
.L_x_137:
        /* <DEDUP_REMOVED lines=12> */
.L_x_140:
[----:B------:R-:W-:Y:S05]  /*13a60*/  BSYNC B1 ;  /* 0x0000000000017941 */ /* 0x000fea0003800000 */
.L_x_139:
        /* <DEDUP_REMOVED lines=12> */
.L_x_142:
[----:B------:R-:W-:Y:S05]  /*13b30*/  BSYNC B1 ;  /* 0x0000000000017941 */ /* 0x000fea0003800000 */
.L_x_141:
        /* <DEDUP_REMOVED lines=12> */
.L_x_144:
[----:B------:R-:W-:Y:S05]  /*13c00*/  BSYNC B1 ;  /* 0x0000000000017941 */ /* 0x000fea0003800000 */
.L_x_143:
        /* <DEDUP_REMOVED lines=12> */
.L_x_146:
[----:B------:R-:W-:Y:S05]  /*13cd0*/  BSYNC B1 ;  /* 0x0000000000017941 */ /* 0x000fea0003800000 */
.L_x_145:
        /* <DEDUP_REMOVED lines=12> */
.L_x_148:
[----:B------:R-:W-:Y:S05]  /*13da0*/  BSYNC B1 ;  /* 0x0000000000017941 */ /* 0x000fea0003800000 */
.L_x_147:
        /* <DEDUP_REMOVED lines=12> */
.L_x_150:
[----:B------:R-:W-:Y:S05]  /*13e70*/  BSYNC B1 ;  /* 0x0000000000017941 */ /* 0x000fea0003800000 */
.L_x_149:
        /* <DEDUP_REMOVED lines=12> */
.L_x_152:
[----:B------:R-:W-:Y:S05]  /*13f40*/  BSYNC B1 ;  /* 0x0000000000017941 */ /* 0x000fea0003800000 */
.L_x_151:
        /* <DEDUP_REMOVED lines=12> */
.L_x_154:
[----:B------:R-:W-:Y:S05]  /*14010*/  BSYNC B1 ;  /* 0x0000000000017941 */ /* 0x000fea0003800000 */
.L_x_153:
        /* <DEDUP_REMOVED lines=12> */
.L_x_156:
[----:B------:R-:W-:Y:S05]  /*140e0*/  BSYNC B1 ;  /* 0x0000000000017941 */ /* 0x000fea0003800000 */
.L_x_155:
        /* <DEDUP_REMOVED lines=12> */
.L_x_158:
[----:B------:R-:W-:Y:S05]  /*141b0*/  BSYNC B1 ;  /* 0x0000000000017941 */ /* 0x000fea0003800000 */
.L_x_157:
        /* <DEDUP_REMOVED lines=12> */
.L_x_160:
[----:B------:R-:W-:Y:S05]  /*14280*/  BSYNC B1 ;  /* 0x0000000000017941 */ /* 0x000fea0003800000 */
.L_x_159:
        /* <DEDUP_REMOVED lines=12> */
.L_x_162:
[----:B------:R-:W-:Y:S05]  /*14350*/  BSYNC B1 ;  /* 0x0000000000017941 */ /* 0x000fea0003800000 */
.L_x_161:
        /* <DEDUP_REMOVED lines=12> */
.L_x_164:
[----:B------:R-:W-:Y:S05]  /*14420*/  BSYNC B1 ;  /* 0x0000000000017941 */ /* 0x000fea0003800000 */
.L_x_163:
        /* <DEDUP_REMOVED lines=12> */
.L_x_166:
[----:B------:R-:W-:Y:S05]  /*144f0*/  BSYNC B1 ;  /* 0x0000000000017941 */ /* 0x000fea0003800000 */
.L_x_165:
        /* <DEDUP_REMOVED lines=12> */
.L_x_168:
[----:B------:R-:W-:Y:S05]  /*145c0*/  BSYNC B1 ;  /* 0x0000000000017941 */ /* 0x000fea0003800000 */
.L_x_167:
        /* <DEDUP_REMOVED lines=12> */
.L_x_170:
[----:B------:R-:W-:Y:S05]  /*14690*/  BSYNC B1 ;  /* 0x0000000000017941 */ /* 0x000fea0003800000 */
.L_x_169:
        /* <DEDUP_REMOVED lines=12> */
.L_x_172:
[----:B------:R-:W-:Y:S05]  /*14760*/  BSYNC B1 ;  /* 0x0000000000017941 */ /* 0x000fea0003800000 */
.L_x_171:
        /* <DEDUP_REMOVED lines=12> */
.L_x_174:
[----:B------:R-:W-:Y:S05]  /*14830*/  BSYNC B1 ;  /* 0x0000000000017941 */ /* 0x000fea0003800000 */
.L_x_173:
        /* <DEDUP_REMOVED lines=12> */
.L_x_176:
[----:B------:R-:W-:Y:S05]  /*14900*/  BSYNC B1 ;  /* 0x0000000000017941 */ /* 0x000fea0003800000 */
.L_x_175:
        /* <DEDUP_REMOVED lines=12> */
.L_x_178:
[----:B------:R-:W-:Y:S05]  /*149d0*/  BSYNC B1 ;  /* 0x0000000000017941 */ /* 0x000fea0003800000 */
.L_x_177:
        /* <DEDUP_REMOVED lines=12> */
.L_x_180:
[----:B------:R-:W-:Y:S05]  /*14aa0*/  BSYNC B1 ;  /* 0x0000000000017941 */ /* 0x000fea0003800000 */
.L_x_179:
        /* <DEDUP_REMOVED lines=12> */
.L_x_182:
[----:B------:R-:W-:Y:S05]  /*14b70*/  BSYNC B1 ;  /* 0x0000000000017941 */ /* 0x000fea0003800000 */
.L_x_181:
        /* <DEDUP_REMOVED lines=12> */
.L_x_184:
[----:B------:R-:W-:Y:S05]  /*14c40*/  BSYNC B1 ;  /* 0x0000000000017941 */ /* 0x000fea0003800000 */
.L_x_183:
        /* <DEDUP_REMOVED lines=12> */
.L_x_186:
[----:B------:R-:W-:Y:S05]  /*14d10*/  BSYNC B1 ;  /* 0x0000000000017941 */ /* 0x000fea0003800000 */
.L_x_185:
        /* <DEDUP_REMOVED lines=12> */
.L_x_188:
[----:B------:R-:W-:Y:S05]  /*14de0*/  BSYNC B1 ;  /* 0x0000000000017941 */ /* 0x000fea0003800000 */
.L_x_187:
        /* <DEDUP_REMOVED lines=12> */
.L_x_190:
[----:B------:R-:W-:Y:S05]  /*14eb0*/  BSYNC B1 ;  /* 0x0000000000017941 */ /* 0x000fea0003800000 */
.L_x_189:
        /* <DEDUP_REMOVED lines=12> */
.L_x_192:
[----:B------:R-:W-:Y:S05]  /*14f80*/  BSYNC B1 ;  /* 0x0000000000017941 */ /* 0x000fea0003800000 */
.L_x_191:
        /* <DEDUP_REMOVED lines=12> */
.L_x_194:
[----:B------:R-:W-:Y:S05]  /*15050*/  BSYNC B1 ;  /* 0x0000000000017941 */ /* 0x000fea0003800000 */
.L_x_193:
        /* <DEDUP_REMOVED lines=12> */
.L_x_196:
[----:B------:R-:W-:Y:S05]  /*15120*/  BSYNC B1 ;  /* 0x0000000000017941 */ /* 0x000fea0003800000 */
.L_x_195:
        /* <DEDUP_REMOVED lines=12> */
.L_x_198:
[----:B------:R-:W-:Y:S05]  /*151f0*/  BSYNC B1 ;  /* 0x0000000000017941 */ /* 0x000fea0003800000 */
.L_x_197:
        /* <DEDUP_REMOVED lines=12> */
.L_x_200:
[----:B------:R-:W-:Y:S05]  /*152c0*/  BSYNC B1 ;  /* 0x0000000000017941 */ /* 0x000fea0003800000 */
.L_x_199:
        /* <DEDUP_REMOVED lines=12> */
.L_x_202:
[----:B------:R-:W-:Y:S05]  /*15390*/  BSYNC B1 ;  /* 0x0000000000017941 */ /* 0x000fea0003800000 */
.L_x_201:
        /* <DEDUP_REMOVED lines=12> */
.L_x_204:
[----:B------:R-:W-:Y:S05]  /*15460*/  BSYNC B1 ;  /* 0x0000000000017941 */ /* 0x000fea0003800000 */
.L_x_203:
        /* <DEDUP_REMOVED lines=12> */
.L_x_206:
[----:B------:R-:W-:Y:S05]  /*15530*/  BSYNC B1 ;  /* 0x0000000000017941 */ /* 0x000fea0003800000 */
.L_x_205:
        /* <DEDUP_REMOVED lines=12> */
.L_x_208:
[----:B------:R-:W-:Y:S05]  /*15600*/  BSYNC B1 ;  /* 0x0000000000017941 */ /* 0x000fea0003800000 */
.L_x_207:
        /* <DEDUP_REMOVED lines=12> */
.L_x_210:
[----:B------:R-:W-:Y:S05]  /*156d0*/  BSYNC B1 ;  /* 0x0000000000017941 */ /* 0x000fea0003800000 */
.L_x_209:
        /* <DEDUP_REMOVED lines=12> */
.L_x_212:
[----:B------:R-:W-:Y:S05]  /*157a0*/  BSYNC B1 ;  /* 0x0000000000017941 */ /* 0x000fea0003800000 */
.L_x_211:
        /* <DEDUP_REMOVED lines=12> */
.L_x_214:
[----:B------:R-:W-:Y:S05]  /*15870*/  BSYNC B1 ;  /* 0x0000000000017941 */ /* 0x000fea0003800000 */
.L_x_213:
        /* <DEDUP_REMOVED lines=12> */
.L_x_216:
[----:B------:R-:W-:Y:S05]  /*15940*/  BSYNC B1 ;  /* 0x0000000000017941 */ /* 0x000fea0003800000 */
.L_x_215:
        /* <DEDUP_REMOVED lines=12> */
.L_x_218:
[----:B------:R-:W-:Y:S05]  /*15a10*/  BSYNC B1 ;  /* 0x0000000000017941 */ /* 0x000fea0003800000 */
.L_x_217:
        /* <DEDUP_REMOVED lines=12> */
.L_x_220:
[----:B------:R-:W-:Y:S05]  /*15ae0*/  BSYNC B1 ;  /* 0x0000000000017941 */ /* 0x000fea0003800000 */
.L_x_219:
        /* <DEDUP_REMOVED lines=12> */
.L_x_222:
[----:B------:R-:W-:Y:S05]  /*15bb0*/  BSYNC B1 ;  /* 0x0000000000017941 */ /* 0x000fea0003800000 */
.L_x_221:
        /* <DEDUP_REMOVED lines=12> */
.L_x_224:
[----:B------:R-:W-:Y:S05]  /*15c80*/  BSYNC B1 ;  /* 0x0000000000017941 */ /* 0x000fea0003800000 */
.L_x_223:
        /* <DEDUP_REMOVED lines=12> */
.L_x_226:
[----:B------:R-:W-:Y:S05]  /*15d50*/  BSYNC B1 ;  /* 0x0000000000017941 */ /* 0x000fea0003800000 */
.L_x_225:
        /* <DEDUP_REMOVED lines=12> */
.L_x_228:
[----:B------:R-:W-:Y:S05]  /*15e20*/  BSYNC B1 ;  /* 0x0000000000017941 */ /* 0x000fea0003800000 */
.L_x_227:
        /* <DEDUP_REMOVED lines=12> */
.L_x_230:
[----:B------:R-:W-:Y:S05]  /*15ef0*/  BSYNC B1 ;  /* 0x0000000000017941 */ /* 0x000fea0003800000 */
.L_x_229:
        /* <DEDUP_REMOVED lines=12> */
.L_x_232:
[----:B------:R-:W-:Y:S05]  /*15fc0*/  BSYNC B1 ;  /* 0x0000000000017941 */ /* 0x000fea0003800000 */
.L_x_231:
        /* <DEDUP_REMOVED lines=12> */
.L_x_234:
[----:B------:R-:W-:Y:S05]  /*16090*/  BSYNC B1 ;  /* 0x0000000000017941 */ /* 0x000fea0003800000 */
.L_x_233:
        /* <DEDUP_REMOVED lines=12> */
.L_x_236:
[----:B------:R-:W-:Y:S05]  /*16160*/  BSYNC B1 ;  /* 0x0000000000017941 */ /* 0x000fea0003800000 */
.L_x_235:
        /* <DEDUP_REMOVED lines=12> */
.L_x_238:
[----:B------:R-:W-:Y:S05]  /*16230*/  BSYNC B1 ;  /* 0x0000000000017941 */ /* 0x000fea0003800000 */
.L_x_237:
        /* <DEDUP_REMOVED lines=12> */
.L_x_240:
[----:B------:R-:W-:Y:S05]  /*16300*/  BSYNC B1 ;  /* 0x0000000000017941 */ /* 0x000fea0003800000 */
.L_x_239:
        /* <DEDUP_REMOVED lines=12> */
.L_x_242:
[----:B------:R-:W-:Y:S05]  /*163d0*/  BSYNC B1 ;  /* 0x0000000000017941 */ /* 0x000fea0003800000 */
.L_x_241:
        /* <DEDUP_REMOVED lines=12> */
.L_x_244:
[----:B------:R-:W-:Y:S05]  /*164a0*/  BSYNC B1 ;  /* 0x0000000000017941 */ /* 0x000fea0003800000 */
.L_x_243:
        /* <DEDUP_REMOVED lines=12> */
.L_x_246:
[----:B------:R-:W-:Y:S05]  /*16570*/  BSYNC B1 ;  /* 0x0000000000017941 */ /* 0x000fea0003800000 */
.L_x_245:
        /* <DEDUP_REMOVED lines=12> */
.L_x_248:
[----:B------:R-:W-:Y:S05]  /*16640*/  BSYNC B1 ;  /* 0x0000000000017941 */ /* 0x000fea0003800000 */
.L_x_247:
        /* <DEDUP_REMOVED lines=12> */
.L_x_250:
[----:B------:R-:W-:Y:S05]  /*16710*/  BSYNC B1 ;  /* 0x0000000000017941 */ /* 0x000fea0003800000 */
.L_x_249:
        /* <DEDUP_REMOVED lines=12> */
.L_x_252:
[----:B------:R-:W-:Y:S05]  /*167e0*/  BSYNC B1 ;  /* 0x0000000000017941 */ /* 0x000fea0003800000 */
.L_x_251:
        /* <DEDUP_REMOVED lines=12> */
.L_x_254:
[----:B------:R-:W-:Y:S05]  /*168b0*/  BSYNC B1 ;  /* 0x0000000000017941 */ /* 0x000fea0003800000 */
.L_x_253:
[----:B0-----:R-:W2:Y:S01]  /*168c0*/  LDL.LU R5, [R1+0x200] ;  /* 0x0002000001057983 */ /* 0x001ea20000300800 */
[----:B-----5:R-:W-:Y:S01]  /*168d0*/  LOP3.LUT R4, R4, 0xff, RZ, 0xc0, !PT ;  /* 0x000000ff04047812 */ /* 0x020fe200078ec0ff */
[----:B------:R-:W-:Y:S01]  /*168e0*/  BSSY B1, `(.L_x_255) ;  /* 0x000000b000017945 */ /* 0x000fe20003800000 */
[----:B------:R-:W-:Y:S02]  /*168f0*/  ISETP.LT.OR P5, PT, R0, 0xd9, !P1 ;  /* 0x000000d90000780c */ /* 0x000fe40004fa1670 */
[----:B------:R-:W-:-:S05]  /*16900*/  F2FP.F16.E4M3.UNPACK_B R4, R4 ;  /* 0x00000004ff04723e */ /* 0x000fca00020006ff */
[----:B------:R-:W-:-:S05]  /*16910*/  HADD2.F32 R4, -RZ, R4.H0_H0 ;  /* 0x20000004ff047230 */ /* 0x000fca0000004100 */
[----:B------:R-:W-:-:S04]  /*16920*/  FMUL R4, R4, UR21 ;  /* 0x0000001504047c20 */ /* 0x000fc80008400000 */
[----:B--2---:R-:W-:-:S05]  /*16930*/  FFMA R4, R5, UR20, R4 ;  /* 0x0000001405047c23 */ /* 0x004fca0008000004 */
[----:B------:R-:W-:Y:S02]  /*16940*/  F2FP.SATFINITE.E4M3.F32.PACK_AB_MERGE_C R5, RZ, R4, RZ ;  /* 0x00000004ff05723e */ /* 0x000fe400048070ff */
[----:B------:R-:W-:-:S03]  /*16950*/  PRMT R4, RZ, 0x7610, R4 ;  /* 0x00007610ff047816 */ /* 0x000fc60000000004 */
[----:B------:R0:W-:Y:S01]  /*16960*/  @!P3 STG.E.U8 desc[UR14][R26.64+0xd1], R5 ;  /* 0x0000d1051a00b986 */ /* 0x0001e2000c10110e */
[----:B------:R-:W-:Y:S05]  /*16970*/  @P5 BRA `(.L_x_256) ;  /* 0x0000000000045947 */ /* 0x000fea0003800000 */
[----:B------:R2:W5:Y:S02]  /*16980*/  LDG.E.U8 R4, desc[UR14][R32.64+0xd8] ;  /* 0x0000d80e20047981 */ /* 0x000564000c1e1100 */
.L_x_256:
[----:B------:R-:W-:Y:S05]  /*16990*/  BSYNC B1 ;  /* 0x0000000000017941 */ /* 0x000fea0003800000 */
.L_x_255:
[----:B0-----:R-:W3:Y:S01]  /*169a0*/  LDL.LU R5, [R1+0x204] ;  /* 0x0002040001057983 */ /* 0x001ee20000300800 */
[----:B-----5:R-:W-:Y:S01]  /*169b0*/  LOP3.LUT R4, R4, 0xff, RZ, 0xc0, !PT ;  /* 0x000000ff04047812 */ /* 0x020fe200078ec0ff */
[----:B------:R-:W-:Y:S01]  /*169c0*/  BSSY B1, `(.L_x_257) ;  /* 0x000000b000017945 */ /* 0x000fe20003800000 */
[----:B------:R-:W-:Y:S02]  /*169d0*/  ISETP.LT.OR P3, PT, R0, 0xda, !P1 ;  /* 0x000000da0000780c */ /* 0x000fe40004f61670 */
[----:B------:R-:W-:-:S05]  /*169e0*/  F2FP.F16.E4M3.UNPACK_B R4, R4 ;  /* 0x00000004ff04723e */ /* 0x000fca00020006ff */
[----:B------:R-:W-:-:S05]  /*169f0*/  HADD2.F32 R4, -RZ, R4.H0_H0 ;  /* 0x20000004ff047230 */ /* 0x000fca0000004100 */
[----:B------:R-:W-:-:S04]  /*16a00*/  FMUL R4, R4, UR21 ;  /* 0x0000001504047c20 */ /* 0x000fc80008400000 */
[----:B---3--:R-:W-:-:S05]  /*16a10*/  FFMA R4, R5, UR20, R4 ;  /* 0x0000001405047c23 */ /* 0x008fca0008000004 */
[----:B------:R-:W-:Y:S02]  /*16a20*/  F2FP.SATFINITE.E4M3.F32.PACK_AB_MERGE_C R5, RZ, R4, RZ ;  /* 0x00000004ff05723e */ /* 0x000fe400048070ff */
[----:B------:R-:W-:-:S03]  /*16a30*/  PRMT R4, RZ, 0x7610, R4 ;  /* 0x00007610ff047816 */ /* 0x000fc60000000004 */
[----:B------:R0:W-:Y:S01]  /*16a40*/  @!P5 STG.E.U8 desc[UR14][R24.64+0xd8], R5 ;  /* 0x0000d8051800d986 */ /* 0x0001e2000c10110e */
[----:B------:R-:W-:Y:S05]  /*16a50*/  @P3 BRA `(.L_x_258) ;  /* 0x0000000000043947 */ /* 0x000fea0003800000 */
[----:B------:R3:W5:Y:S02]  /*16a60*/  LDG.E.U8 R4, desc[UR14][R32.64+0xd9] ;  /* 0x0000d90e20047981 */ /* 0x000764000c1e1100 */
.L_x_258:
[----:B------:R-:W-:Y:S05]  /*16a70*/  BSYNC B1 ;  /* 0x0000000000017941 */ /* 0x000fea0003800000 */
.L_x_257:
        /* <DEDUP_REMOVED lines=13> */
.L_x_260:
[----:B------:R-:W-:Y:S05]  /*16b50*/  BSYNC B1 ;  /* 0x0000000000017941 */ /* 0x000fea0003800000 */
.L_x_259:
        /* <DEDUP_REMOVED lines=13> */
.L_x_262:
[----:B------:R-:W-:Y:S05]  /*16c30*/  BSYNC B1 ;  /* 0x0000000000017941 */ /* 0x000fea0003800000 */
.L_x_261:
        /* <DEDUP_REMOVED lines=13> */
.L_x_264:
[----:B------:R-:W-:Y:S05]  /*16d10*/  BSYNC B1 ;  /* 0x0000000000017941 */ /* 0x000fea0003800000 */
.L_x_263:
        /* <DEDUP_REMOVED lines=13> */
.L_x_266:
[----:B------:R-:W-:Y:S05]  /*16df0*/  BSYNC B1 ;  /* 0x0000000000017941 */ /* 0x000fea0003800000 */
.L_x_265:
        /* <DEDUP_REMOVED lines=13> */
.L_x_268:
[----:B------:R-:W-:Y:S05]  /*16ed0*/  BSYNC B1 ;  /* 0x0000000000017941 */ /* 0x000fea0003800000 */
.L_x_267:
        /* <DEDUP_REMOVED lines=13> */
.L_x_270:
[----:B------:R-:W-:Y:S05]  /*16fb0*/  BSYNC B1 ;  /* 0x0000000000017941 */ /* 0x000fea0003800000 */
.L_x_269:
        /* <DEDUP_REMOVED lines=13> */
.L_x_272:
[----:B------:R-:W-:Y:S05]  /*17090*/  BSYNC B1 ;  /* 0x0000000000017941 */ /* 0x000fea0003800000 */
.L_x_271:
        /* <DEDUP_REMOVED lines=13> */
.L_x_274:
[----:B------:R-:W-:Y:S05]  /*17170*/  BSYNC B1 ;  /* 0x0000000000017941 */ /* 0x000fea0003800000 */
.L_x_273:
        /* <DEDUP_REMOVED lines=13> */
.L_x_276:
[----:B------:R-:W-:Y:S05]  /*17250*/  BSYNC B1 ;  /* 0x0000000000017941 */ /* 0x000fea0003800000 */
.L_x_275:
        /* <DEDUP_REMOVED lines=13> */
.L_x_278:
[----:B------:R-:W-:Y:S05]  /*17330*/  BSYNC B1 ;  /* 0x0000000000017941 */ /* 0x000fea0003800000 */
.L_x_277:
        /* <DEDUP_REMOVED lines=13> */
.L_x_280:
[----:B------:R-:W-:Y:S05]  /*17410*/  BSYNC B1 ;  /* 0x0000000000017941 */ /* 0x000fea0003800000 */
.L_x_279:
        /* <DEDUP_REMOVED lines=13> */
.L_x_282:
[----:B------:R-:W-:Y:S05]  /*174f0*/  BSYNC B1 ;  /* 0x0000000000017941 */ /* 0x000fea0003800000 */
.L_x_281:
        /* <DEDUP_REMOVED lines=13> */
.L_x_284:
[----:B------:R-:W-:Y:S05]  /*175d0*/  BSYNC B1 ;  /* 0x0000000000017941 */ /* 0x000fea0003800000 */
.L_x_283:
        /* <DEDUP_REMOVED lines=13> */
.L_x_286:
[----:B------:R-:W-:Y:S05]  /*176b0*/  BSYNC B1 ;  /* 0x0000000000017941 */ /* 0x000fea0003800000 */
.L_x_285:
        /* <DEDUP_REMOVED lines=13> */
.L_x_288:
[----:B------:R-:W-:Y:S05]  /*17790*/  BSYNC B1 ;  /* 0x0000000000017941 */ /* 0x000fea0003800000 */
.L_x_287:
        /* <DEDUP_REMOVED lines=13> */
.L_x_290:
[----:B------:R-:W-:Y:S05]  /*17870*/  BSYNC B1 ;  /* 0x0000000000017941 */ /* 0x000fea0003800000 */
.L_x_289:
        /* <DEDUP_REMOVED lines=13> */
.L_x_292:
[----:B------:R-:W-:Y:S05]  /*17950*/  BSYNC B1 ;  /* 0x0000000000017941 */ /* 0x000fea0003800000 */
.L_x_291:
        /* <DEDUP_REMOVED lines=13> */
.L_x_294:
[----:B------:R-:W-:Y:S05]  /*17a30*/  BSYNC B1 ;  /* 0x0000000000017941 */ /* 0x000fea0003800000 */
.L_x_293:
[----:B------:R-:W2:Y:S01]  /*17a40*/  LDL.LU R7, [R1+0x250] ;  /* 0x0002500001077983 */ /* 0x000ea20000300800 */
[----:B-----5:R-:W-:Y:S01]  /*17a50*/  LOP3.LUT R4, R4, 0xff, RZ, 0xc0, !PT ;  /* 0x000000ff04047812 */ /* 0x020fe200078ec0ff */
[----:B------:R-:W-:Y:S01]  /*17a60*/  BSSY B1, `(.L_x_295) ;  /* 0x0000013000017945 */ /* 0x000fe20003800000 */
[----:B0-----:R-:W-:Y:S02]  /*17a70*/  IADD3 R5, P1, R35, 0x80, RZ ;  /* 0x0000008023057810 */ /* 0x001fe40007f3e0ff */
[----:B------:R-:W-:-:S03]  /*17a80*/  F2FP.F16.E4M3.UNPACK_B R4, R4 ;  /* 0x00000004ff04723e */ /* 0x000fc600020006ff */
[----:B--234-:R-:W-:Y:S01]  /*17a90*/  IMAD.X R2, RZ, RZ, R39, P1 ;  /* 0x000000ffff027224 */ /* 0x01cfe200008e0627 */
[----:B------:R-:W-:Y:S01]  /*17aa0*/  ISETP.GE.AND P1, PT, R34, 0x81, PT ;  /* 0x000000812200780c */ /* 0x000fe20003f26270 */
[----:B------:R-:W-:Y:S02]  /*17ab0*/  HADD2.F32 R4, -RZ, R4.H0_H0 ;  /* 0x20000004ff047230 */ /* 0x000fe40000004100 */
[----:B------:R-:W-:Y:S01]  /*17ac0*/  IMAD R6, R2, UR6, RZ ;  /* 0x0000000602067c24 */ /* 0x000fe2000f8e02ff */
[----:B------:R-:W-:Y:S01]  /*17ad0*/  ISETP.LT.OR P5, PT, R0, 0x1, !P1 ;  /* 0x000000010000780c */ /* 0x000fe20004fa1670 */
[----:B------:R-:W-:-:S04]  /*17ae0*/  IMAD.WIDE.U32 R2, R5, UR6, R36 ;  /* 0x0000000605027c25 */ /* 0x000fc8000f8e0024 */
[----:B------:R-:W-:Y:S01]  /*17af0*/  FMUL R4, R4, UR21 ;  /* 0x0000001504047c20 */ /* 0x000fe20008400000 */
[----:B------:R-:W-:Y:S01]  /*17b00*/  IMAD R5, R5, UR7, R6 ;  /* 0x0000000705057c24 */ /* 0x000fe2000f8e0206 */
[----:B------:R-:W-:-:S04]  /*17b10*/  IADD3 R2, P3, R2, UR10, RZ ;  /* 0x0000000a02027c10 */ /* 0x000fc8000ff7e0ff */
[----:B------:R-:W-:Y:S01]  /*17b20*/  IADD3.X R3, R3, UR11, R5, P3, !PT ;  /* 0x0000000b03037c10 */ /* 0x000fe20009ffe405 */
[----:B------:R-:W-:-:S05]  /*17b30*/  FFMA R4, R7, UR20, R4 ;  /* 0x0000001407047c23 */ /* 0x000fca0008000004 */
[----:B------:R-:W-:Y:S02]  /*17b40*/  F2FP.SATFINITE.E4M3.F32.PACK_AB_MERGE_C R7, RZ, R4, RZ ;  /* 0x00000004ff07723e */ /* 0x000fe400048070ff */
[----:B------:R-:W-:-:S03]  /*17b50*/  PRMT R4, RZ, 0x7610, R4 ;  /* 0x00007610ff047816 */ /* 0x000fc60000000004 */
[----:B------:R0:W-:Y:S01]  /*17b60*/  @!P2 STG.E.U8 desc[UR14][R26.64+0xf9], R7 ;  /* 0x0000f9071a00a986 */ /* 0x0001e2000c10110e */
[----:B------:R-:W-:Y:S05]  /*17b70*/  @P5 BRA `(.L_x_296) ;  /* 0x0000000000045947 */ /* 0x000fea0003800000 */
[----:B------:R2:W5:Y:S02]  /*17b80*/  LDG.E.U8 R4, desc[UR14][R2.64] ;  /* 0x0000000e02047981 */ /* 0x000564000c1e1100 */
.L_x_296:
[----:B------:R-:W-:Y:S05]  /*17b90*/  BSYNC B1 ;  /* 0x0000000000017941 */ /* 0x000fea0003800000 */
.L_x_295:
[----:B------:R-:W3:Y:S01]  /*17ba0*/  LDL.LU R5, [R1+0x254] ;  /* 0x0002540001057983 */ /* 0x000ee20000300800 */
        /* <DEDUP_REMOVED lines=12> */
.L_x_298:
[----:B------:R-:W-:Y:S05]  /*17c70*/  BSYNC B1 ;  /* 0x0000000000017941 */ /* 0x000fea0003800000 */
.L_x_297:
[----:B---3--:R-:W3:Y:S01]  /*17c80*/  LDL.LU R5, [R1+0x258] ;  /* 0x0002580001057983 */ /* 0x008ee20000300800 */
[----:B-----5:R-:W-:Y:S01]  /*17c90*/  LOP3.LUT R4, R4, 0xff, RZ, 0xc0, !PT ;  /* 0x000000ff04047812 */ /* 0x020fe200078ec0ff */
[----:B------:R-:W-:Y:S01]  /*17ca0*/  BSSY B1, `(.L_x_299) ;  /* 0x0000013000017945 */ /* 0x000fe20003800000 */
[----:B------:R-:W-:Y:S02]  /*17cb0*/  IADD3 R35, P2, R35, 0x88, RZ ;  /* 0x0000008823237810 */ /* 0x000fe40007f5e0ff */
[----:B------:R-:W-:Y:S02]  /*17cc0*/  F2FP.F16.E4M3.UNPACK_B R4, R4 ;  /* 0x00000004ff04723e */ /* 0x000fe400020006ff */
[----:B------:R-:W-:Y:S01]  /*17cd0*/  PRMT R6, RZ, 0x7610, R6 ;  /* 0x00007610ff067816 */ /* 0x000fe20000000006 */
[----:B------:R-:W-:Y:S01]  /*17ce0*/  IMAD.X R38, RZ, RZ, R39, P2 ;  /* 0x000000ffff267224 */ /* 0x000fe200010e0627 */
[----:B------:R-:W-:Y:S01]  /*17cf0*/  ISETP.GE.AND P2, PT, R34, 0x89, PT ;  /* 0x000000892200780c */ /* 0x000fe20003f46270 */
[----:B------:R-:W-:-:S02]  /*17d00*/  HADD2.F32 R4, -RZ, R4.H0_H0 ;  /* 0x20000004ff047230 */ /* 0x000fc40000004100 */
[----:B------:R-:W-:Y:S01]  /*17d10*/  IMAD R38, R38, UR6, RZ ;  /* 0x0000000626267c24 */ /* 0x000fe2000f8e02ff */
[----:B------:R-:W-:Y:S01]  /*17d20*/  ISETP.LT.OR P5, PT, R0, 0x1, !P2 ;  /* 0x000000010000780c */ /* 0x000fe200057a1670 */
[----:B------:R-:W-:-:S04]  /*17d30*/  IMAD.WIDE.U32 R36, R35, UR6, R36 ;  /* 0x0000000623247c25 */ /* 0x000fc8000f8e0024 */
[----:B------:R-:W-:Y:S01]  /*17d40*/  FMUL R4, R4, UR21 ;  /* 0x0000001504047c20 */ /* 0x000fe20008400000 */
[----:B------:R-:W-:-:S03]  /*17d50*/  IMAD R35, R35, UR7, R38 ;  /* 0x0000000723237c24 */ /* 0x000fc6000f8e0226 */
[----:B---3--:R-:W-:Y:S01]  /*17d60*/  FFMA R5, R5, UR20, R4 ;  /* 0x0000001405057c23 */ /* 0x008fe20008000004 */
[----:B------:R-:W-:-:S04]  /*17d70*/  IADD3 R4, P6, R36, UR10, RZ ;  /* 0x0000000a24047c10 */ /* 0x000fc8000ffde0ff */
[----:B0-----:R-:W-:Y:S02]  /*17d80*/  F2FP.SATFINITE.E4M3.F32.PACK_AB_MERGE_C R7, RZ, R5, RZ ;  /* 0x00000005ff07723e */ /* 0x001fe400048070ff */
[----:B------:R-:W-:-:S03]  /*17d90*/  IADD3.X R5, R37, UR11, R35, P6, !PT ;  /* 0x0000000b25057c10 */ /* 0x000fc6000b7fe423 */
[----:B------:R0:W-:Y:S01]  /*17da0*/  @!P3 STG.E.U8 desc[UR14][R30.64+0x1], R7 ;  /* 0x000001071e00b986 */ /* 0x0001e2000c10110e */
[----:B------:R-:W-:Y:S05]  /*17db0*/  @P5 BRA `(.L_x_300) ;  /* 0x0000000000045947 */ /* 0x000fea0003800000 */
[----:B------:R3:W5:Y:S02]  /*17dc0*/  LDG.E.U8 R6, desc[UR14][R4.64] ;  /* 0x0000000e04067981 */ /* 0x000764000c1e1100 */
.L_x_300:
[----:B------:R-:W-:Y:S05]  /*17dd0*/  BSYNC B1 ;  /* 0x0000000000017941 */ /* 0x000fea0003800000 */
.L_x_299:
        /* <DEDUP_REMOVED lines=13> */
.L_x_302:
[----:B------:R-:W-:Y:S05]  /*17eb0*/  BSYNC B1 ;  /* 0x0000000000017941 */ /* 0x000fea0003800000 */
.L_x_301:
        /* <DEDUP_REMOVED lines=13> */
.L_x_304:
[----:B------:R-:W-:Y:S05]  /*17f90*/  BSYNC B1 ;  /* 0x0000000000017941 */ /* 0x000fea0003800000 */
.L_x_303:
        /* <DEDUP_REMOVED lines=13> */
.L_x_306:
[----:B------:R-:W-:Y:S05]  /*18070*/  BSYNC B1 ;  /* 0x0000000000017941 */ /* 0x000fea0003800000 */
.L_x_305:
        /* <DEDUP_REMOVED lines=13> */
.L_x_308:
[----:B------:R-:W-:Y:S05]  /*18150*/  BSYNC B1 ;  /* 0x0000000000017941 */ /* 0x000fea0003800000 */
.L_x_307:
        /* <DEDUP_REMOVED lines=13> */
.L_x_310:
[----:B------:R-:W-:Y:S05]  /*18230*/  BSYNC B1 ;  /* 0x0000000000017941 */ /* 0x000fea0003800000 */
.L_x_309:
        /* <DEDUP_REMOVED lines=13> */
.L_x_312:
[----:B------:R-:W-:Y:S05]  /*18310*/  BSYNC B1 ;  /* 0x0000000000017941 */ /* 0x000fea0003800000 */
.L_x_311:
        /* <DEDUP_REMOVED lines=13> */
.L_x_314:
[----:B------:R-:W-:Y:S05]  /*183f0*/  BSYNC B1 ;  /* 0x0000000000017941 */ /* 0x000fea0003800000 */
.L_x_313:
        /* <DEDUP_REMOVED lines=13> */
.L_x_316:
[----:B------:R-:W-:Y:S05]  /*184d0*/  BSYNC B1 ;  /* 0x0000000000017941 */ /* 0x000fea0003800000 */
.L_x_315:
        /* <DEDUP_REMOVED lines=13> */
.L_x_318:
[----:B------:R-:W-:Y:S05]  /*185b0*/  BSYNC B1 ;  /* 0x0000000000017941 */ /* 0x000fea0003800000 */
.L_x_317:
        /* <DEDUP_REMOVED lines=13> */
.L_x_320:
[----:B------:R-:W-:Y:S05]  /*18690*/  BSYNC B1 ;  /* 0x0000000000017941 */ /* 0x000fea0003800000 */
.L_x_319:
        /* <DEDUP_REMOVED lines=13> */
.L_x_322:
[----:B------:R-:W-:Y:S05]  /*18770*/  BSYNC B1 ;  /* 0x0000000000017941 */ /* 0x000fea0003800000 */
.L_x_321:
        /* <DEDUP_REMOVED lines=13> */
.L_x_324:
[----:B------:R-:W-:Y:S05]  /*18850*/  BSYNC B1 ;  /* 0x0000000000017941 */ /* 0x000fea0003800000 */
.L_x_323:
        /* <DEDUP_REMOVED lines=13> */
.L_x_326:
[----:B------:R-:W-:Y:S05]  /*18930*/  BSYNC B1 ;  /* 0x0000000000017941 */ /* 0x000fea0003800000 */
.L_x_325:
        /* <DEDUP_REMOVED lines=13> */
.L_x_328:
[----:B------:R-:W-:Y:S05]  /*18a10*/  BSYNC B1 ;  /* 0x0000000000017941 */ /* 0x000fea0003800000 */
.L_x_327:
        /* <DEDUP_REMOVED lines=13> */
.L_x_330:
[----:B------:R-:W-:Y:S05]  /*18af0*/  BSYNC B1 ;  /* 0x0000000000017941 */ /* 0x000fea0003800000 */
.L_x_329:
        /* <DEDUP_REMOVED lines=13> */
.L_x_332:
[----:B------:R-:W-:Y:S05]  /*18bd0*/  BSYNC B1 ;  /* 0x0000000000017941 */ /* 0x000fea0003800000 */
.L_x_331:
        /* <DEDUP_REMOVED lines=13> */
.L_x_334:
[----:B------:R-:W-:Y:S05]  /*18cb0*/  BSYNC B1 ;  /* 0x0000000000017941 */ /* 0x000fea0003800000 */
.L_x_333:
        /* <DEDUP_REMOVED lines=13> */
.L_x_336:
[----:B------:R-:W-:Y:S05]  /*18d90*/  BSYNC B1 ;  /* 0x0000000000017941 */ /* 0x000fea0003800000 */
.L_x_335:
        /* <DEDUP_REMOVED lines=13> */
.L_x_338:
[----:B------:R-:W-:Y:S05]  /*18e70*/  BSYNC B1 ;  /* 0x0000000000017941 */ /* 0x000fea0003800000 */
.L_x_337:
        /* <DEDUP_REMOVED lines=13> */
.L_x_340:
[----:B------:R-:W-:Y:S05]  /*18f50*/  BSYNC B1 ;  /* 0x0000000000017941 */ /* 0x000fea0003800000 */
.L_x_339:
        /* <DEDUP_REMOVED lines=13> */
.L_x_342:
[----:B------:R-:W-:Y:S05]  /*19030*/  BSYNC B1 ;  /* 0x0000000000017941 */ /* 0x000fea0003800000 */
.L_x_341:
        /* <DEDUP_REMOVED lines=13> */
.L_x_344:
[----:B------:R-:W-:Y:S05]  /*19110*/  BSYNC B1 ;  /* 0x0000000000017941 */ /* 0x000fea0003800000 */
.L_x_343:
        /* <DEDUP_REMOVED lines=13> */
.L_x_346:
[----:B------:R-:W-:Y:S05]  /*191f0*/  BSYNC B1 ;  /* 0x0000000000017941 */ /* 0x000fea0003800000 */
.L_x_345:
        /* <DEDUP_REMOVED lines=13> */
.L_x_348:
[----:B------:R-:W-:Y:S05]  /*192d0*/  BSYNC B1 ;  /* 0x0000000000017941 */ /* 0x000fea0003800000 */
.L_x_347:
        /* <DEDUP_REMOVED lines=13> */
.L_x_350:
[----:B------:R-:W-:Y:S05]  /*193b0*/  BSYNC B1 ;  /* 0x0000000000017941 */ /* 0x000fea0003800000 */
.L_x_349:
        /* <DEDUP_REMOVED lines=13> */
.L_x_352:
[----:B------:R-:W-:Y:S05]  /*19490*/  BSYNC B1 ;  /* 0x0000000000017941 */ /* 0x000fea0003800000 */
.L_x_351:
        /* <DEDUP_REMOVED lines=13> */
.L_x_354:
[----:B------:R-:W-:Y:S05]  /*19570*/  BSYNC B1 ;  /* 0x0000000000017941 */ /* 0x000fea0003800000 */
.L_x_353:
        /* <DEDUP_REMOVED lines=13> */
.L_x_356:
[----:B------:R-:W-:Y:S05]  /*19650*/  BSYNC B1 ;  /* 0x0000000000017941 */ /* 0x000fea0003800000 */
.L_x_355:
        /* <DEDUP_REMOVED lines=13> */
.L_x_358:
[----:B------:R-:W-:Y:S05]  /*19730*/  BSYNC B1 ;  /* 0x0000000000017941 */ /* 0x000fea0003800000 */
.L_x_357:
        /* <DEDUP_REMOVED lines=13> */
.L_x_360:
[----:B------:R-:W-:Y:S05]  /*19810*/  BSYNC B1 ;  /* 0x0000000000017941 */ /* 0x000fea0003800000 */
.L_x_359:
        /* <DEDUP_REMOVED lines=13> */
.L_x_362:
[----:B------:R-:W-:Y:S05]  /*198f0*/  BSYNC B1 ;  /* 0x0000000000017941 */ /* 0x000fea0003800000 */
.L_x_361:
        /* <DEDUP_REMOVED lines=13> */
.L_x_364:
[----:B------:R-:W-:Y:S05]  /*199d0*/  BSYNC B1 ;  /* 0x0000000000017941 */ /* 0x000fea0003800000 */
.L_x_363:
        /* <DEDUP_REMOVED lines=13> */
.L_x_366:
[----:B------:R-:W-:Y:S05]  /*19ab0*/  BSYNC B1 ;  /* 0x0000000000017941 */ /* 0x000fea0003800000 */
.L_x_365:
        /* <DEDUP_REMOVED lines=13> */
.L_x_368:
[----:B------:R-:W-:Y:S05]  /*19b90*/  BSYNC B1 ;  /* 0x0000000000017941 */ /* 0x000fea0003800000 */
.L_x_367:
        /* <DEDUP_REMOVED lines=13> */
.L_x_370:
[----:B------:R-:W-:Y:S05]  /*19c70*/  BSYNC B1 ;  /* 0x0000000000017941 */ /* 0x000fea0003800000 */
.L_x_369:
        /* <DEDUP_REMOVED lines=13> */
.L_x_372:
[----:B------:R-:W-:Y:S05]  /*19d50*/  BSYNC B1 ;  /* 0x0000000000017941 */ /* 0x000fea0003800000 */
.L_x_371:
        /* <DEDUP_REMOVED lines=13> */
.L_x_374:
[----:B------:R-:W-:Y:S05]  /*19e30*/  BSYNC B1 ;  /* 0x0000000000017941 */ /* 0x000fea0003800000 */
.L_x_373:
        /* <DEDUP_REMOVED lines=13> */
.L_x_376:
[----:B------:R-:W-:Y:S05]  /*19f10*/  BSYNC B1 ;  /* 0x0000000000017941 */ /* 0x000fea0003800000 */
.L_x_375:
        /* <DEDUP_REMOVED lines=13> */
.L_x_378:
[----:B------:R-:W-:Y:S05]  /*19ff0*/  BSYNC B1 ;  /* 0x0000000000017941 */ /* 0x000fea0003800000 */
.L_x_377:
        /* <DEDUP_REMOVED lines=13> */
.L_x_380:
[----:B------:R-:W-:Y:S05]  /*1a0d0*/  BSYNC B1 ;  /* 0x0000000000017941 */ /* 0x000fea0003800000 */
.L_x_379:
        /* <DEDUP_REMOVED lines=13> */
.L_x_382:
[----:B------:R-:W-:Y:S05]  /*1a1b0*/  BSYNC B1 ;  /* 0x0000000000017941 */ /* 0x000fea0003800000 */
.L_x_381:
        /* <DEDUP_REMOVED lines=13> */
.L_x_384:
[----:B------:R-:W-:Y:S05]  /*1a290*/  BSYNC B1 ;  /* 0x0000000000017941 */ /* 0x000fea0003800000 */
.L_x_383:
        /* <DEDUP_REMOVED lines=13> */
.L_x_386:
[----:B------:R-:W-:Y:S05]  /*1a370*/  BSYNC B1 ;  /* 0x0000000000017941 */ /* 0x000fea0003800000 */
.L_x_385:
        /* <DEDUP_REMOVED lines=13> */
.L_x_388:
[----:B------:R-:W-:Y:S05]  /*1a450*/  BSYNC B1 ;  /* 0x0000000000017941 */ /* 0x000fea0003800000 */
.L_x_387:
        /* <DEDUP_REMOVED lines=13> */
.L_x_390:
[----:B------:R-:W-:Y:S05]  /*1a530*/  BSYNC B1 ;  /* 0x0000000000017941 */ /* 0x000fea0003800000 */
.L_x_389:
        /* <DEDUP_REMOVED lines=13> */
.L_x_392:
[----:B------:R-:W-:Y:S05]  /*1a610*/  BSYNC B1 ;  /* 0x0000000000017941 */ /* 0x000fea0003800000 */
.L_x_391:
        /* <DEDUP_REMOVED lines=13> */
.L_x_394:
[----:B------:R-:W-:Y:S05]  /*1a6f0*/  BSYNC B1 ;  /* 0x0000000000017941 */ /* 0x000fea0003800000 */
.L_x_393:
        /* <DEDUP_REMOVED lines=13> */
.L_x_396:
[----:B------:R-:W-:Y:S05]  /*1a7d0*/  BSYNC B1 ;  /* 0x0000000000017941 */ /* 0x000fea0003800000 */
.L_x_395:
        /* <DEDUP_REMOVED lines=13> */
.L_x_398:
[----:B------:R-:W-:Y:S05]  /*1a8b0*/  BSYNC B1 ;  /* 0x0000000000017941 */ /* 0x000fea0003800000 */
.L_x_397:
        /* <DEDUP_REMOVED lines=13> */
.L_x_400:
[----:B------:R-:W-:Y:S05]  /*1a990*/  BSYNC B1 ;  /* 0x0000000000017941 */ /* 0x000fea0003800000 */
.L_x_399:
        /* <DEDUP_REMOVED lines=13> */
.L_x_402:
[----:B------:R-:W-:Y:S05]  /*1aa70*/  BSYNC B1 ;  /* 0x0000000000017941 */ /* 0x000fea0003800000 */
.L_x_401:
        /* <DEDUP_REMOVED lines=13> */
.L_x_404:
[----:B------:R-:W-:Y:S05]  /*1ab50*/  BSYNC B1 ;  /* 0x0000000000017941 */ /* 0x000fea0003800000 */
.L_x_403:
        /* <DEDUP_REMOVED lines=13> */
.L_x_406:
[----:B------:R-:W-:Y:S05]  /*1ac30*/  BSYNC B1 ;  /* 0x0000000000017941 */ /* 0x000fea0003800000 */
.L_x_405:
        /* <DEDUP_REMOVED lines=13> */
.L_x_408:
[----:B------:R-:W-:Y:S05]  /*1ad10*/  BSYNC B1 ;  /* 0x0000000000017941 */ /* 0x000fea0003800000 */
.L_x_407:
        /* <DEDUP_REMOVED lines=13> */
.L_x_410:
[----:B------:R-:W-:Y:S05]  /*1adf0*/  BSYNC B1 ;  /* 0x0000000000017941 */ /* 0x000fea0003800000 */
.L_x_409:
        /* <DEDUP_REMOVED lines=13> */
.L_x_412:
[----:B------:R-:W-:Y:S05]  /*1aed0*/  BSYNC B1 ;  /* 0x0000000000017941 */ /* 0x000fea0003800000 */
.L_x_411:
        /* <DEDUP_REMOVED lines=13> */
.L_x_414:
[----:B------:R-:W-:Y:S05]  /*1afb0*/  BSYNC B1 ;  /* 0x0000000000017941 */ /* 0x000fea0003800000 */
.L_x_413:
        /* <DEDUP_REMOVED lines=13> */
.L_x_416:
[----:B------:R-:W-:Y:S05]  /*1b090*/  BSYNC B1 ;  /* 0x0000000000017941 */ /* 0x000fea0003800000 */
.L_x_415:
        /* <DEDUP_REMOVED lines=13> */
.L_x_418:
[----:B------:R-:W-:Y:S05]  /*1b170*/  BSYNC B1 ;  /* 0x0000000000017941 */ /* 0x000fea0003800000 */
.L_x_417:
        /* <DEDUP_REMOVED lines=13> */
.L_x_420:
[----:B------:R-:W-:Y:S05]  /*1b250*/  BSYNC B1 ;  /* 0x0000000000017941 */ /* 0x000fea0003800000 */
.L_x_419:
        /* <DEDUP_REMOVED lines=13> */
.L_x_422:
[----:B------:R-:W-:Y:S05]  /*1b330*/  BSYNC B1 ;  /* 0x0000000000017941 */ /* 0x000fea0003800000 */
.L_x_421:
        /* <DEDUP_REMOVED lines=13> */
.L_x_424:
[----:B------:R-:W-:Y:S05]  /*1b410*/  BSYNC B1 ;  /* 0x0000000000017941 */ /* 0x000fea0003800000 */
.L_x_423:
        /* <DEDUP_REMOVED lines=13> */
.L_x_426:
[----:B------:R-:W-:Y:S05]  /*1b4f0*/  BSYNC B1 ;  /* 0x0000000000017941 */ /* 0x000fea0003800000 */
.L_x_425:
        /* <DEDUP_REMOVED lines=13> */
.L_x_428:
[----:B------:R-:W-:Y:S05]  /*1b5d0*/  BSYNC B1 ;  /* 0x0000000000017941 */ /* 0x000fea0003800000 */
.L_x_427:
        /* <DEDUP_REMOVED lines=13> */
.L_x_430:
[----:B------:R-:W-:Y:S05]  /*1b6b0*/  BSYNC B1 ;  /* 0x0000000000017941 */ /* 0x000fea0003800000 */
.L_x_429:
        /* <DEDUP_REMOVED lines=13> */
.L_x_432:
[----:B------:R-:W-:Y:S05]  /*1b790*/  BSYNC B1 ;  /* 0x0000000000017941 */ /* 0x000fea0003800000 */
.L_x_431:
        /* <DEDUP_REMOVED lines=13> */
.L_x_434:
[----:B------:R-:W-:Y:S05]  /*1b870*/  BSYNC B1 ;  /* 0x0000000000017941 */ /* 0x000fea0003800000 */
.L_x_433:
        /* <DEDUP_REMOVED lines=13> */
.L_x_436:
[----:B------:R-:W-:Y:S05]  /*1b950*/  BSYNC B1 ;  /* 0x0000000000017941 */ /* 0x000fea0003800000 */
.L_x_435:
        /* <DEDUP_REMOVED lines=13> */
.L_x_438:
[----:B------:R-:W-:Y:S05]  /*1ba30*/  BSYNC B1 ;  /* 0x0000000000017941 */ /* 0x000fea0003800000 */
.L_x_437:
        /* <DEDUP_REMOVED lines=13> */
.L_x_440:
[----:B------:R-:W-:Y:S05]  /*1bb10*/  BSYNC B1 ;  /* 0x0000000000017941 */ /* 0x000fea0003800000 */
.L_x_439:
        /* <DEDUP_REMOVED lines=13> */
.L_x_442:
[----:B------:R-:W-:Y:S05]  /*1bbf0*/  BSYNC B1 ;  /* 0x0000000000017941 */ /* 0x000fea0003800000 */
.L_x_441:
        /* <DEDUP_REMOVED lines=13> */
.L_x_444:
[----:B------:R-:W-:Y:S05]  /*1bcd0*/  BSYNC B1 ;  /* 0x0000000000017941 */ /* 0x000fea0003800000 */
.L_x_443:
        /* <DEDUP_REMOVED lines=13> */
.L_x_446:
[----:B------:R-:W-:Y:S05]  /*1bdb0*/  BSYNC B1 ;  /* 0x0000000000017941 */ /* 0x000fea0003800000 */
.L_x_445:
        /* <DEDUP_REMOVED lines=13> */
.L_x_448:
[----:B------:R-:W-:Y:S05]  /*1be90*/  BSYNC B1 ;  /* 0x0000000000017941 */ /* 0x000fea0003800000 */
.L_x_447:
        /* <DEDUP_REMOVED lines=13> */
.L_x_450:
[----:B------:R-:W-:Y:S05]  /*1bf70*/  BSYNC B1 ;  /* 0x0000000000017941 */ /* 0x000fea0003800000 */
.L_x_449:
        /* <DEDUP_REMOVED lines=13> */
.L_x_452:
[----:B------:R-:W-:Y:S05]  /*1c050*/  BSYNC B1 ;  /* 0x0000000000017941 */ /* 0x000fea0003800000 */
.L_x_451:
        /* <DEDUP_REMOVED lines=13> */
.L_x_454:
[----:B------:R-:W-:Y:S05]  /*1c130*/  BSYNC B1 ;  /* 0x0000000000017941 */ /* 0x000fea0003800000 */
.L_x_453:
        /* <DEDUP_REMOVED lines=13> */
.L_x_456:
[----:B------:R-:W-:Y:S05]  /*1c210*/  BSYNC B1 ;  /* 0x0000000000017941 */ /* 0x000fea0003800000 */
.L_x_455:
        /* <DEDUP_REMOVED lines=13> */
.L_x_458:
[----:B------:R-:W-:Y:S05]  /*1c2f0*/  BSYNC B1 ;  /* 0x0000000000017941 */ /* 0x000fea0003800000 */
.L_x_457:
        /* <DEDUP_REMOVED lines=13> */
.L_x_460:
[----:B------:R-:W-:Y:S05]  /*1c3d0*/  BSYNC B1 ;  /* 0x0000000000017941 */ /* 0x000fea0003800000 */
.L_x_459:
        /* <DEDUP_REMOVED lines=13> */
.L_x_462:
[----:B------:R-:W-:Y:S05]  /*1c4b0*/  BSYNC B1 ;  /* 0x0000000000017941 */ /* 0x000fea0003800000 */
.L_x_461:
        /* <DEDUP_REMOVED lines=13> */
.L_x_464:
[----:B------:R-:W-:Y:S05]  /*1c590*/  BSYNC B1 ;  /* 0x0000000000017941 */ /* 0x000fea0003800000 */
.L_x_463:
        /* <DEDUP_REMOVED lines=13> */
.L_x_466:
[----:B------:R-:W-:Y:S05]  /*1c670*/  BSYNC B1 ;  /* 0x0000000000017941 */ /* 0x000fea0003800000 */
.L_x_465:
        /* <DEDUP_REMOVED lines=13> */
.L_x_468:
[----:B------:R-:W-:Y:S05]  /*1c750*/  BSYNC B1 ;  /* 0x0000000000017941 */ /* 0x000fea0003800000 */
.L_x_467:
        /* <DEDUP_REMOVED lines=13> */
.L_x_470:
[----:B------:R-:W-:Y:S05]  /*1c830*/  BSYNC B1 ;  /* 0x0000000000017941 */ /* 0x000fea0003800000 */
.L_x_469:
        /* <DEDUP_REMOVED lines=13> */
.L_x_472:
[----:B------:R-:W-:Y:S05]  /*1c910*/  BSYNC B1 ;  /* 0x0000000000017941 */ /* 0x000fea0003800000 */
.L_x_471:
        /* <DEDUP_REMOVED lines=13> */
.L_x_474:
[----:B------:R-:W-:Y:S05]  /*1c9f0*/  BSYNC B1 ;  /* 0x0000000000017941 */ /* 0x000fea0003800000 */
.L_x_473:
        /* <DEDUP_REMOVED lines=13> */
.L_x_476:
[----:B------:R-:W-:Y:S05]  /*1cad0*/  BSYNC B1 ;  /* 0x0000000000017941 */ /* 0x000fea0003800000 */
.L_x_475:
        /* <DEDUP_REMOVED lines=13> */
.L_x_478:
[----:B------:R-:W-:Y:S05]  /*1cbb0*/  BSYNC B1 ;  /* 0x0000000000017941 */ /* 0x000fea0003800000 */
.L_x_477:
        /* <DEDUP_REMOVED lines=13> */
.L_x_480:
[----:B------:R-:W-:Y:S05]  /*1cc90*/  BSYNC B1 ;  /* 0x0000000000017941 */ /* 0x000fea0003800000 */
.L_x_479:
        /* <DEDUP_REMOVED lines=13> */
.L_x_482:
[----:B------:R-:W-:Y:S05]  /*1cd70*/  BSYNC B1 ;  /* 0x0000000000017941 */ /* 0x000fea0003800000 */
.L_x_481:
        /* <DEDUP_REMOVED lines=13> */
.L_x_484:
[----:B------:R-:W-:Y:S05]  /*1ce50*/  BSYNC B1 ;  /* 0x0000000000017941 */ /* 0x000fea0003800000 */
.L_x_483:
        /* <DEDUP_REMOVED lines=13> */
.L_x_486:
[----:B------:R-:W-:Y:S05]  /*1cf30*/  BSYNC B1 ;  /* 0x0000000000017941 */ /* 0x000fea0003800000 */
.L_x_485:
        /* <DEDUP_REMOVED lines=13> */
.L_x_488:
[----:B------:R-:W-:Y:S05]  /*1d010*/  BSYNC B1 ;  /* 0x0000000000017941 */ /* 0x000fea0003800000 */
.L_x_487:
        /* <DEDUP_REMOVED lines=13> */
.L_x_490:
[----:B------:R-:W-:Y:S05]  /*1d0f0*/  BSYNC B1 ;  /* 0x0000000000017941 */ /* 0x000fea0003800000 */
.L_x_489:
        /* <DEDUP_REMOVED lines=13> */
.L_x_492:
[----:B------:R-:W-:Y:S05]  /*1d1d0*/  BSYNC B1 ;  /* 0x0000000000017941 */ /* 0x000fea0003800000 */
.L_x_491:
        /* <DEDUP_REMOVED lines=13> */
.L_x_494:
[----:B------:R-:W-:Y:S05]  /*1d2b0*/  BSYNC B1 ;  /* 0x0000000000017941 */ /* 0x000fea0003800000 */
.L_x_493:
        /* <DEDUP_REMOVED lines=13> */
.L_x_496:
[----:B------:R-:W-:Y:S05]  /*1d390*/  BSYNC B1 ;  /* 0x0000000000017941 */ /* 0x000fea0003800000 */
.L_x_495:
        /* <DEDUP_REMOVED lines=13> */
.L_x_498:
[----:B------:R-:W-:Y:S05]  /*1d470*/  BSYNC B1 ;  /* 0x0000000000017941 */ /* 0x000fea0003800000 */
.L_x_497:
        /* <DEDUP_REMOVED lines=13> */
.L_x_500:
[----:B------:R-:W-:Y:S05]  /*1d550*/  BSYNC B1 ;  /* 0x0000000000017941 */ /* 0x000fea0003800000 */
.L_x_499:
        /* <DEDUP_REMOVED lines=13> */
.L_x_502:
[----:B------:R-:W-:Y:S05]  /*1d630*/  BSYNC B1 ;  /* 0x0000000000017941 */ /* 0x000fea0003800000 */
.L_x_501:
        /* <DEDUP_REMOVED lines=13> */
.L_x_504:
[----:B------:R-:W-:Y:S05]  /*1d710*/  BSYNC B1 ;  /* 0x0000000000017941 */ /* 0x000fea0003800000 */
.L_x_503:
        /* <DEDUP_REMOVED lines=13> */
.L_x_506:
[----:B------:R-:W-:Y:S05]  /*1d7f0*/  BSYNC B1 ;  /* 0x0000000000017941 */ /* 0x000fea0003800000 */
.L_x_505:
        /* <DEDUP_REMOVED lines=13> */
.L_x_508:
[----:B------:R-:W-:Y:S05]  /*1d8d0*/  BSYNC B1 ;  /* 0x0000000000017941 */ /* 0x000fea0003800000 */
.L_x_507:
        /* <DEDUP_REMOVED lines=13> */
.L_x_510:
[----:B------:R-:W-:Y:S05]  /*1d9b0*/  BSYNC B1 ;  /* 0x0000000000017941 */ /* 0x000fea0003800000 */
.L_x_509:
        /* <DEDUP_REMOVED lines=13> */
.L_x_512:
[----:B------:R-:W-:Y:S05]  /*1da90*/  BSYNC B1 ;  /* 0x0000000000017941 */ /* 0x000fea0003800000 */
.L_x_511:
        /* <DEDUP_REMOVED lines=13> */
.L_x_514:
[----:B------:R-:W-:Y:S05]  /*1db70*/  BSYNC B1 ;  /* 0x0000000000017941 */ /* 0x000fea0003800000 */
.L_x_513:
        /* <DEDUP_REMOVED lines=13> */
.L_x_516:
[----:B------:R-:W-:Y:S05]  /*1dc50*/  BSYNC B1 ;  /* 0x0000000000017941 */ /* 0x000fea0003800000 */
.L_x_515:
        /* <DEDUP_REMOVED lines=13> */
.L_x_518:
[----:B------:R-:W-:Y:S05]  /*1dd30*/  BSYNC B1 ;  /* 0x0000000000017941 */ /* 0x000fea0003800000 */
.L_x_517:
        /* <DEDUP_REMOVED lines=13> */
.L_x_520:
[----:B------:R-:W-:Y:S05]  /*1de10*/  BSYNC B1 ;  /* 0x0000000000017941 */ /* 0x000fea0003800000 */
.L_x_519:
        /* <DEDUP_REMOVED lines=13> */
.L_x_522:
[----:B------:R-:W-:Y:S05]  /*1def0*/  BSYNC B1 ;  /* 0x0000000000017941 */ /* 0x000fea0003800000 */
.L_x_521:
        /* <DEDUP_REMOVED lines=13> */
.L_x_524:
[----:B------:R-:W-:Y:S05]  /*1dfd0*/  BSYNC B1 ;  /* 0x0000000000017941 */ /* 0x000fea0003800000 */
.L_x_523:
        /* <DEDUP_REMOVED lines=13> */
.L_x_526:
[----:B------:R-:W-:Y:S05]  /*1e0b0*/  BSYNC B1 ;  /* 0x0000000000017941 */ /* 0x000fea0003800000 */
.L_x_525:
        /* <DEDUP_REMOVED lines=13> */
.L_x_528:
[----:B------:R-:W-:Y:S05]  /*1e190*/  BSYNC B1 ;  /* 0x0000000000017941 */ /* 0x000fea0003800000 */
.L_x_527:
        /* <DEDUP_REMOVED lines=13> */
.L_x_530:
[----:B------:R-:W-:Y:S05]  /*1e270*/  BSYNC B1 ;  /* 0x0000000000017941 */ /* 0x000fea0003800000 */
.L_x_529:
        /* <DEDUP_REMOVED lines=13> */
.L_x_532:
[----:B------:R-:W-:Y:S05]  /*1e350*/  BSYNC B1 ;  /* 0x0000000000017941 */ /* 0x000fea0003800000 */
.L_x_531:
        /* <DEDUP_REMOVED lines=13> */
.L_x_534:
[----:B------:R-:W-:Y:S05]  /*1e430*/  BSYNC B1 ;  /* 0x0000000000017941 */ /* 0x000fea0003800000 */
.L_x_533:
        /* <DEDUP_REMOVED lines=13> */
.L_x_536:
[----:B------:R-:W-:Y:S05]  /*1e510*/  BSYNC B1 ;  /* 0x0000000000017941 */ /* 0x000fea0003800000 */
.L_x_535:
        /* <DEDUP_REMOVED lines=13> */
.L_x_538:
[----:B------:R-:W-:Y:S05]  /*1e5f0*/  BSYNC B1 ;  /* 0x0000000000017941 */ /* 0x000fea0003800000 */
.L_x_537:
        /* <DEDUP_REMOVED lines=13> */
.L_x_540:
[----:B------:R-:W-:Y:S05]  /*1e6d0*/  BSYNC B1 ;  /* 0x0000000000017941 */ /* 0x000fea0003800000 */
.L_x_539:
        /* <DEDUP_REMOVED lines=13> */
.L_x_542:
[----:B------:R-:W-:Y:S05]  /*1e7b0*/  BSYNC B1 ;  /* 0x0000000000017941 */ /* 0x000fea0003800000 */
.L_x_541:
        /* <DEDUP_REMOVED lines=13> */
.L_x_544:
[----:B------:R-:W-:Y:S05]  /*1e890*/  BSYNC B1 ;  /* 0x0000000000017941 */ /* 0x000fea0003800000 */
.L_x_543:
        /* <DEDUP_REMOVED lines=13> */
.L_x_546:
[----:B------:R-:W-:Y:S05]  /*1e970*/  BSYNC B1 ;  /* 0x0000000000017941 */ /* 0x000fea0003800000 */
.L_x_545:
[----:B--234-:R-:W2:Y:S01]  /*1e980*/  LDL.LU R3, [R1+0x448] ;  /* 0x0004480001037983 */ /* 0x01cea20000300800 */
[----:B-----5:R-:W-:Y:S01]  /*1e990*/  LOP3.LUT R6, R6, 0xff, RZ, 0xc0, !PT ;  /* 0x000000ff06067812 */ /* 0x020fe200078ec0ff */
[----:B------:R-:W-:Y:S01]  /*1e9a0*/  BSSY B1, `(.L_x_547) ;  /* 0x000000b000017945 */ /* 0x000fe20003800000 */
[----:B------:R-:W-:Y:S02]  /*1e9b0*/  ISETP.LT.OR P3, PT, R0, 0xf9, !P2 ;  /* 0x000000f90000780c */ /* 0x000fe40005761670 */
[----:B------:R-:W-:Y:S02]  /*1e9c0*/  F2FP.F16.E4M3.UNPACK_B R6, R6 ;  /* 0x00000006ff06723e */ /* 0x000fe400020006ff */
[----:B------:R-:W-:-:S03]  /*1e9d0*/  PRMT R2, RZ, 0x7610, R2 ;  /* 0x00007610ff027816 */ /* 0x000fc60000000002 */
[----:B------:R-:W-:-:S05]  /*1e9e0*/  HADD2.F32 R6, -RZ, R6.H0_H0 ;  /* 0x20000006ff067230 */ /* 0x000fca0000004100 */
[----:B------:R-:W-:-:S04]  /*1e9f0*/  FMUL R6, R6, UR21 ;  /* 0x0000001506067c20 */ /* 0x000fc80008400000 */
[----:B--2---:R-:W-:-:S05]  /*1ea00*/  FFMA R6, R3, UR20, R6 ;  /* 0x0000001403067c23 */ /* 0x004fca0008000006 */
[----:B------:R-:W-:-:S05]  /*1ea10*/  F2FP.SATFINITE.E4M3.F32.PACK_AB_MERGE_C R3, RZ, R6, RZ ;  /* 0x00000006ff03723e */ /* 0x000fca00048070ff */
[----:B------:R2:W-:Y:S01]  /*1ea20*/  @!P1 STG.E.U8 desc[UR14][R30.64+0xf9], R3 ;  /* 0x0000f9031e009986 */ /* 0x0005e2000c10110e */
[----:B------:R-:W-:Y:S05]  /*1ea30*/  @P3 BRA `(.L_x_548) ;  /* 0x0000000000043947 */ /* 0x000fea0003800000 */
[----:B------:R3:W5:Y:S02]  /*1ea40*/  LDG.E.U8 R2, desc[UR14][R4.64+0xf8] ;  /* 0x0000f80e04027981 */ /* 0x000764000c1e1100 */
.L_x_548:
[----:B------:R-:W-:Y:S05]  /*1ea50*/  BSYNC B1 ;  /* 0x0000000000017941 */ /* 0x000fea0003800000 */
.L_x_547:
[----:B--2---:R-:W2:Y:S01]  /*1ea60*/  LDL.LU R3, [R1+0x44c] ;  /* 0x00044c0001037983 */ /* 0x004ea20000300800 */
        /* <DEDUP_REMOVED lines=12> */
.L_x_550:
[----:B------:R-:W-:Y:S05]  /*1eb30*/  BSYNC B1 ;  /* 0x0000000000017941 */ /* 0x000fea0003800000 */
.L_x_549:
[----:B------:R-:W-:Y:S05]  /*1eb40*/  @P2 BRA `(.L_x_551) ;  /* 0x0000004800882947 */ /* 0x000fea0003800000 */
[----:B------:R-:W2:Y:S01]  /*1eb50*/  LDL.LU R2, [R1+0x450] ;  /* 0x0004500001027983 */ /* 0x000ea20000300800 */
[----:B-----5:R-:W-:-:S04]  /*1eb60*/  LOP3.LUT R0, R0, 0xff, RZ, 0xc0, !PT ;  /* 0x000000ff00007812 */ /* 0x020fc800078ec0ff */
[----:B------:R-:W-:-:S05]  /*1eb70*/  F2FP.F16.E4M3.UNPACK_B R0, R0 ;  /* 0x00000000ff00723e */ /* 0x000fca00020006ff */
[----:B------:R-:W-:-:S05]  /*1eb80*/  HADD2.F32 R0, -RZ, R0.H0_H0 ;  /* 0x20000000ff007230 */ /* 0x000fca0000004100 */
[----:B------:R-:W-:-:S04]  /*1eb90*/  FMUL R0, R0, UR21 ;  /* 0x0000001500007c20 */ /* 0x000fc80008400000 */
[----:B--2---:R-:W-:-:S05]  /*1eba0*/  FFMA R0, R2, UR20, R0 ;  /* 0x0000001402007c23 */ /* 0x004fca0008000000 */
[----:B------:R-:W-:-:S05]  /*1ebb0*/  F2FP.SATFINITE.E4M3.F32.PACK_AB_MERGE_C R3, RZ, R0, RZ ;  /* 0x00000000ff03723e */ /* 0x000fca00048070ff */
[----:B------:R2:W-:Y:S01]  /*1ebc0*/  STG.E.U8 desc[UR14][R28.64+0xf9], R3 ;  /* 0x0000f9031c007986 */ /* 0x0005e2000c10110e */
[----:B------:R-:W-:Y:S05]  /*1ebd0*/  BRA `(.L_x_551) ;  /* 0x0000004800647947 */ /* 0x000fea0003800000 */
.L_x_38:
[----:B------:R-:W-:Y:S01]  /*1ebe0*/  ISETP.GE.AND P1, PT, R34, 0x1, PT ;  /* 0x000000012200780c */ /* 0x000fe20003f26270 */
[----:B------:R-:W-:Y:S01]  /*1ebf0*/  FMUL R4, R4, UR20 ;  /* 0x0000001404047c20 */ /* 0x000fe20008400000 */
[----:B------:R-:W2:Y:S02]  /*1ec00*/  LDL.LU R2, [R1+0x200] ;  /* 0x0002000001027983 */ /* 0x000ea40000300800 */
[----:B------:R-:W-:Y:S02]  /*1ec10*/  ISETP.LT.OR P2, PT, R0, 0x2, !P1 ;  /* 0x000000020000780c */ /* 0x000fe40004f41670 */
[----:B------:R-:W-:Y:S01]  /*1ec20*/  F2FP.SATFINITE.E4M3.F32.PACK_AB_MERGE_C R4, RZ, R4, RZ ;  /* 0x00000004ff04723e */ /* 0x000fe200048070ff */
[----:B------:R-:W-:Y:S01]  /*1ec30*/  FMUL R3, R3, UR20 ;  /* 0x0000001403037c20 */ /* 0x000fe20008400000 */
[----:B------:R-:W-:Y:S01]  /*1ec40*/  FMUL R5, R5, UR20 ;  /* 0x0000001405057c20 */ /* 0x000fe20008400000 */
[----:B------:R-:W-:Y:S01]  /*1ec50*/  FMUL R6, R6, UR20 ;  /* 0x0000001406067c20 */ /* 0x000fe20008400000 */
[----:B------:R-:W-:Y:S01]  /*1ec60*/  ISETP.LT.OR P5, PT, R0, 0x9, !P1 ;  /* 0x000000090000780c */ /* 0x000fe20004fa1670 */
[----:B------:R-:W-:Y:S01]  /*1ec70*/  FMUL R7, R7, UR20 ;  /* 0x0000001407077c20 */ /* 0x000fe20008400000 */
[----:B------:R-:W-:Y:S01]  /*1ec80*/  FMUL R8, R8, UR20 ;  /* 0x0000001408087c20 */ /* 0x000fe20008400000 */
[----:B------:R-:W-:Y:S01]  /*1ec90*/  FMUL R9, R9, UR20 ;  /* 0x0000001409097c20 */ /* 0x000fe20008400000 */
[----:B------:R-:W-:Y:S01]  /*1eca0*/  FMUL R10, R10, UR20 ;  /* 0x000000140a0a7c20 */ /* 0x000fe20008400000 */
[----:B------:R-:W-:Y:S01]  /*1ecb0*/  FMUL R11, R11, UR20 ;  /* 0x000000140b0b7c20 */ /* 0x000fe20008400000 */
[----:B------:R-:W-:Y:S01]  /*1ecc0*/  FMUL R12, R12, UR20 ;  /* 0x000000140c0c7c20 */ /* 0x000fe20008400000 */
[----:B------:R-:W-:Y:S01]  /*1ecd0*/  @!P2 STG.E.U8 desc[UR14][R24.64+0x1], R4 ;  /* 0x000001041800a986 */ /* 0x000fe2000c10110e */
[----:B------:R-:W-:-:S02]  /*1ece0*/  ISETP.LT.OR P2, PT, R0, 0x1, !P1 ;  /* 0x000000010000780c */ /* 0x000fc40004f41670 */
[----:B------:R-:W-:Y:S01]  /*1ecf0*/  F2FP.SATFINITE.E4M3.F32.PACK_AB_MERGE_C R3, RZ, R3, RZ ;  /* 0x00000003ff03723e */ /* 0x000fe200048070ff */
[----:B------:R-:W-:Y:S01]  /*1ed00*/  FMUL R13, R13, UR20 ;  /* 0x000000140d0d7c20 */ /* 0x000fe20008400000 */
        /* <DEDUP_REMOVED lines=9> */
[----:B------:R0:W-:Y:S01]  /*1eda0*/  @!P2 STG.E.U8 desc[UR14][R24.64], R3 ;  /* 0x000000031800a986 */ /* 0x0001e2000c10110e */
[----:B------:R-:W-:Y:S01]  /*1edb0*/  ISETP.GE.AND P2, PT, R34, 0x9, PT ;  /* 0x000000092200780c */ /* 0x000fe20003f46270 */
[----:B------:R-:W-:Y:S01]  /*1edc0*/  FMUL R23, R23, UR20 ;  /* 0x0000001417177c20 */ /* 0x000fe20008400000 */
[----:B------:R-:W-:Y:S01]  /*1edd0*/  FMUL R152, R152, UR20 ;  /* 0x0000001498987c20 */ /* 0x000fe20008400000 */
[----:B------:R-:W-:Y:S01]  /*1ede0*/  FMUL R153, R153, UR20 ;  /* 0x0000001499997c20 */ /* 0x000fe20008400000 */
[----:B------:R-:W-:Y:S01]  /*1edf0*/  ISETP.LT.OR P3, PT, R0, 0x1, !P2 ;  /* 0x000000010000780c */ /* 0x000fe20005761670 */
[----:B------:R-:W-:Y:S01]  /*1ee00*/  FMUL R154, R154, UR20 ;  /* 0x000000149a9a7c20 */ /* 0x000fe20008400000 */
[----:B------:R-:W-:Y:S01]  /*1ee10*/  F2FP.SATFINITE.E4M3.F32.PACK_AB_MERGE_C R5, RZ, R5, RZ ;  /* 0x00000005ff05723e */ /* 0x000fe200048070ff */
[----:B------:R-:W-:Y:S01]  /*1ee20*/  FMUL R155, R155, UR20 ;  /* 0x000000149b9b7c20 */ /* 0x000fe20008400000 */
        /* <DEDUP_REMOVED lines=10> */
[----:B------:R-:W-:-:S02]  /*1eed0*/  ISETP.LT.OR P3, PT, R0, 0x2, !P2 ;  /* 0x000000020000780c */ /* 0x000fc40005761670 */
        /* <DEDUP_REMOVED lines=10> */
[----:B------:R-:W4:Y:S04]  /*1ef80*/  LDL.LU R37, [R1+0x204] ;  /* 0x0002040001257983 */ /* 0x000f280000300800 */
[----:B------:R-:W-:Y:S01]  /*1ef90*/  @!P3 STG.E.U8 desc[UR14][R26.64+0x1], R6 ;  /* 0x000001061a00b986 */ /* 0x000fe2000c10110e */
[----:B------:R-:W-:-:S03]  /*1efa0*/  ISETP.LT.OR P3, PT, R0, 0xa, !P1 ;  /* 0x0000000a0000780c */ /* 0x000fc60004f61670 */
[----:B------:R5:W-:Y:S01]  /*1efb0*/  @!P5 STG.E.U8 desc[UR14][R24.64+0x8], R7 ;  /* 0x000008071800d986 */ /* 0x000be2000c10110e */
[----:B------:R-:W-:Y:S02]  /*1efc0*/  ISETP.LT.OR P5, PT, R0, 0x9, !P2 ;  /* 0x000000090000780c */ /* 0x000fe400057a1670 */
[----:B------:R-:W-:Y:S01]  /*1efd0*/  F2FP.SATFINITE.E4M3.F32.PACK_AB_MERGE_C R9, RZ, R9, RZ ;  /* 0x00000009ff09723e */ /* 0x000fe200048070ff */
[----:B------:R-:W4:Y:S01]  /*1efe0*/  LDL.LU R36, [R1+0x208] ;  /* 0x0002080001247983 */ /* 0x000f220000300800 */
[----:B------:R-:W-:Y:S02]  /*1eff0*/  F2FP.SATFINITE.E4M3.F32.PACK_AB_MERGE_C R10, RZ, R10, RZ ;  /* 0x0000000aff0a723e */ /* 0x000fe400048070ff */
[----:B------:R-:W-:Y:S01]  /*1f000*/  F2FP.SATFINITE.E4M3.F32.PACK_AB_MERGE_C R11, RZ, R11, RZ ;  /* 0x0000000bff0b723e */ /* 0x000fe200048070ff */
[----:B------:R-:W-:Y:S01]  /*1f010*/  FMUL R172, R172, UR20 ;  /* 0x00000014acac7c20 */ /* 0x000fe20008400000 */
[----:B------:R-:W-:Y:S01]  /*1f020*/  F2FP.SATFINITE.E4M3.F32.PACK_AB_MERGE_C R12, RZ, R12, RZ ;  /* 0x0000000cff0c723e */ /* 0x000fe200048070ff */
[----:B------:R-:W-:Y:S01]  /*1f030*/  @!P3 STG.E.U8 desc[UR14][R24.64+0x9], R8 ;  /* 0x000009081800b986 */ /* 0x000fe2000c10110e */
[----:B------:R-:W-:-:S03]  /*1f040*/  ISETP.LT.OR P3, PT, R0, 0xa, !P2 ;  /* 0x0000000a0000780c */ /* 0x000fc60005761670 */
[----:B------:R-:W-:Y:S01]  /*1f050*/  @!P5 STG.E.U8 desc[UR14][R26.64+0x8], R9 ;  /* 0x000008091a00d986 */ /* 0x000fe2000c10110e */
[C---:B------:R-:W-:Y:S02]  /*1f060*/  ISETP.LT.OR P5, PT, R0.reuse, 0x11, !P1 ;  /* 0x000000110000780c */ /* 0x040fe40004fa1670 */
        /* <DEDUP_REMOVED lines=9> */
[----:B------:R-:W-:Y:S02]  /*1f100*/  ISETP.LT.OR P5, PT, R0, 0x11, !P2 ;  /* 0x000000110000780c */ /* 0x000fe400057a1670 */
[----:B------:R-:W-:Y:S01]  /*1f110*/  F2FP.SATFINITE.E4M3.F32.PACK_AB_MERGE_C R17, RZ, R17, RZ ;  /* 0x00000011ff11723e */ /* 0x000fe200048070ff */
[----:B------:R-:W-:Y:S01]  /*1f120*/  FMUL R174, R174, UR20 ;  /* 0x00000014aeae7c20 */ /* 0x000fe20008400000 */
[----:B------:R-:W-:Y:S01]  /*1f130*/  F2FP.SATFINITE.E4M3.F32.PACK_AB_MERGE_C R18, RZ, R18, RZ ;  /* 0x00000012ff12723e */ /* 0x000fe200048070ff */
[----:B------:R-:W4:Y:S04]  /*1f140*/  LDL.LU R33, [R1+0x210] ;  /* 0x0002100001217983 */ /* 0x000f280000300800 */
        /* <DEDUP_REMOVED lines=14> */
[----:B------:R-:W-:Y:S01]  /*1f230*/  ISETP.LT.OR P6, PT, R0, 0x29, !P2 ;  /* 0x000000290000780c */ /* 0x000fe200057c1670 */
[----:B------:R-:W-:Y:S01]  /*1f240*/  FMUL R176, R176, UR20 ;  /* 0x00000014b0b07c20 */ /* 0x000fe20008400000 */
[----:B------:R-:W-:Y:S01]  /*1f250*/  F2FP.SATFINITE.E4M3.F32.PACK_AB_MERGE_C R23, RZ, R23, RZ ;  /* 0x00000017ff17723e */ /* 0x000fe200048070ff */
[----:B------:R-:W-:Y:S01]  /*1f260*/  FMUL R177, R177, UR20 ;  /* 0x00000014b1b17c20 */ /* 0x000fe20008400000 */
        /* <DEDUP_REMOVED lines=40> */
[----:B0-----:R-:W-:Y:S01]  /*1f4f0*/  F2FP.SATFINITE.E4M3.F32.PACK_AB_MERGE_C R3, RZ, R166, RZ ;  /* 0x000000a6ff03723e */ /* 0x001fe200048070ff */
[----:B------:R-:W-:Y:S01]  /*1f500*/  FMUL R188, R188, UR20 ;  /* 0x00000014bcbc7c20 */ /* 0x000fe20008400000 */
[----:B------:R-:W-:Y:S01]  /*1f510*/  F2FP.SATFINITE.E4M3.F32.PACK_AB_MERGE_C R167, RZ, R167, RZ ;  /* 0x000000a7ffa7723e */ /* 0x000fe200048070ff */
[----:B------:R-:W-:Y:S01]  /*1f520*/  FMUL R189, R189, UR20 ;  /* 0x00000014bdbd7c20 */ /* 0x000fe20008400000 */
[----:B---3--:R-:W-:Y:S01]  /*1f530*/  F2FP.SATFINITE.E4M3.F32.PACK_AB_MERGE_C R5, RZ, R168, RZ ;  /* 0x000000a8ff05723e */ /* 0x008fe200048070ff */
[----:B------:R-:W-:Y:S01]  /*1f540*/  FMUL R190, R190, UR20 ;  /* 0x00000014bebe7c20 */ /* 0x000fe20008400000 */
[----:B------:R-:W-:Y:S01]  /*1f550*/  F2FP.SATFINITE.E4M3.F32.PACK_AB_MERGE_C R169, RZ, R169, RZ ;  /* 0x000000a9ffa9723e */ /* 0x000fe200048070ff */
[----:B------:R-:W-:Y:S01]  /*1f560*/  @!P3 STG.E.U8 desc[UR14][R24.64+0x29], R152 ;  /* 0x000029981800b986 */ /* 0x000fe2000c10110e */
[----:B------:R-:W-:-:S03]  /*1f570*/  ISETP.LT.OR P3, PT, R0, 0x31, !P1 ;  /* 0x000000310000780c */ /* 0x000fc60004f61670 */
[----:B------:R-:W-:Y:S01]  /*1f580*/  @!P6 STG.E.U8 desc[UR14][R26.64+0x28], R153 ;  /* 0x000028991a00e986 */ /* 0x000fe2000c10110e */
[----:B------:R-:W-:-:S03]  /*1f590*/  ISETP.LT.OR P6, PT, R0, 0x32, !P1 ;  /* 0x000000320000780c */ /* 0x000fc60004fc1670 */
[----:B------:R-:W-:Y:S01]  /*1f5a0*/  @!P5 STG.E.U8 desc[UR14][R26.64+0x29], R154 ;  /* 0x0000299a1a00d986 */ /* 0x000fe2000c10110e */
[C---:B------:R-:W-:Y:S02]  /*1f5b0*/  ISETP.LT.OR P5, PT, R0.reuse, 0x31, !P2 ;  /* 0x000000310000780c */ /* 0x040fe400057a1670 */
[----:B------:R-:W-:Y:S01]  /*1f5c0*/  F2FP.SATFINITE.E4M3.F32.PACK_AB_MERGE_C R171, RZ, R171, RZ ;  /* 0x000000abffab723e */ /* 0x000fe200048070ff */
[----:B------:R-:W-:Y:S01]  /*1f5d0*/  FMUL R191, R191, UR20 ;  /* 0x00000014bfbf7c20 */ /* 0x000fe20008400000 */
[----:B------:R-:W-:Y:S01]  /*1f5e0*/  F2FP.SATFINITE.E4M3.F32.PACK_AB_MERGE_C R173, RZ, R173, RZ ;  /* 0x000000adffad723e */ /* 0x000fe200048070ff */
[----:B------:R-:W-:Y:S01]  /*1f5f0*/  @!P3 STG.E.U8 desc[UR14][R24.64+0x30], R155 ;  /* 0x0000309b1800b986 */ /* 0x000fe2000c10110e */
[----:B------:R-:W-:-:S03]  /*1f600*/  ISETP.LT.OR P3, PT, R0, 0x32, !P2 ;  /* 0x000000320000780c */ /* 0x000fc60005761670 */
[----:B------:R-:W-:Y:S01]  /*1f610*/  @!P6 STG.E.U8 desc[UR14][R24.64+0x31], R156 ;  /* 0x0000319c1800e986 */ /* 0x000fe2000c10110e */
[----:B------:R-:W-:-:S03]  /*1f620*/  ISETP.LT.OR P6, PT, R0, 0x39, !P1 ;  /* 0x000000390000780c */ /* 0x000fc60004fc1670 */
[----:B------:R-:W-:Y:S01]  /*1f630*/  @!P5 STG.E.U8 desc[UR14][R26.64+0x30], R157 ;  /* 0x0000309d1a00d986 */ /* 0x000fe2000c10110e */
[----:B------:R-:W-:Y:S02]  /*1f640*/  ISETP.LT.OR P5, PT, R0, 0x3a, !P1 ;  /* 0x0000003a0000780c */ /* 0x000fe40004fa1670 */
[----:B-----5:R-:W-:Y:S01]  /*1f650*/  F2FP.SATFINITE.E4M3.F32.PACK_AB_MERGE_C R7, RZ, R174, RZ ;  /* 0x000000aeff07723e */ /* 0x020fe200048070ff */
[----:B------:R-:W-:Y:S01]  /*1f660*/  FMUL R192, R192, UR20 ;  /* 0x00000014c0c07c20 */ /* 0x000fe20008400000 */
[----:B------:R-:W-:Y:S01]  /*1f670*/  FMUL R193, R193, UR20 ;  /* 0x00000014c1c17c20 */ /* 0x000fe20008400000 */
[----:B------:R-:W-:Y:S01]  /*1f680*/  @!P3 STG.E.U8 desc[UR14][R26.64+0x31], R158 ;  /* 0x0000319e1a00b986 */ /* 0x000fe2000c10110e */
[----:B------:R-:W-:-:S03]  /*1f690*/  ISETP.LT.OR P3, PT, R0, 0x39, !P2 ;  /* 0x000000390000780c */ /* 0x000fc60005761670 */
[----:B------:R-:W-:Y:S01]  /*1f6a0*/  @!P6 STG.E.U8 desc[UR14][R24.64+0x38], R159 ;  /* 0x0000389f1800e986 */ /* 0x000fe2000c10110e */
[----:B------:R-:W-:-:S03]  /*1f6b0*/  ISETP.LT.OR P6, PT, R0, 0x3a, !P2 ;  /* 0x0000003a0000780c */ /* 0x000fc600057c1670 */
[----:B------:R-:W-:Y:S01]  /*1f6c0*/  @!P5 STG.E.U8 desc[UR14][R24.64+0x39], R160 ;  /* 0x000039a01800d986 */ /* 0x000fe2000c10110e */
[----:B------:R-:W-:Y:S01]  /*1f6d0*/  ISETP.LT.OR P5, PT, R0, 0x41, !P1 ;  /* 0x000000410000780c */ /* 0x000fe20004fa1670 */
[----:B------:R-:W-:Y:S01]  /*1f6e0*/  FMUL R194, R194, UR20 ;  /* 0x00000014c2c27c20 */ /* 0x000fe20008400000 */
[----:B------:R-:W-:Y:S01]  /*1f6f0*/  FMUL R195, R195, UR20 ;  /* 0x00000014c3c37c20 */ /* 0x000fe20008400000 */
        /* <DEDUP_REMOVED lines=16> */
[----:B------:R0:W-:Y:S01]  /*1f800*/  @!P5 STG.E.U8 desc[UR14][R26.64+0x41], R3 ;  /* 0x000041031a00d986 */ /* 0x0001e2000c10110e */
[----:B------:R-:W-:Y:S01]  /*1f810*/  ISETP.LT.OR P5, PT, R0, 0x49, !P2 ;  /* 0x000000490000780c */ /* 0x000fe200057a1670 */
[----:B------:R-:W-:Y:S01]  /*1f820*/  FMUL R202, R202, UR20 ;  /* 0x00000014caca7c20 */ /* 0x000fe20008400000 */
[----:B------:R-:W-:Y:S01]  /*1f830*/  FMUL R203, R203, UR20 ;  /* 0x00000014cbcb7c20 */ /* 0x000fe20008400000 */
[----:B------:R-:W-:Y:S01]  /*1f840*/  FMUL R204, R204, UR20 ;  /* 0x00000014cccc7c20 */ /* 0x000fe20008400000 */
[----:B------:R-:W-:Y:S01]  /*1f850*/  FMUL R205, R205, UR20 ;  /* 0x00000014cdcd7c20 */ /* 0x000fe20008400000 */
[----:B------:R-:W-:Y:S01]  /*1f860*/  @!P3 STG.E.U8 desc[UR14][R24.64+0x48], R167 ;  /* 0x000048a71800b986 */ /* 0x000fe2000c10110e */
[----:B------:R-:W-:-:S03]  /*1f870*/  ISETP.LT.OR P3, PT, R0, 0x4a, !P2 ;  /* 0x0000004a0000780c */ /* 0x000fc60005761670 */
[----:B------:R3:W-:Y:S01]  /*1f880*/  @!P6 STG.E.U8 desc[UR14][R24.64+0x49], R5 ;  /* 0x000049051800e986 */ /* 0x0007e2000c10110e */
[C---:B------:R-:W-:Y:S02]  /*1f890*/  ISETP.LT.OR P6, PT, R0.reuse, 0x51, !P1 ;  /* 0x000000510000780c */ /* 0x040fe40004fc1670 */
[----:B0-----:R-:W-:Y:S01]  /*1f8a0*/  F2FP.SATFINITE.E4M3.F32.PACK_AB_MERGE_C R3, RZ, R170, RZ ;  /* 0x000000aaff03723e */ /* 0x001fe200048070ff */
[----:B------:R-:W-:Y:S01]  /*1f8b0*/  @!P5 STG.E.U8 desc[UR14][R26.64+0x48], R169 ;  /* 0x000048a91a00d986 */ /* 0x000fe2000c10110e */
[----:B------:R-:W-:Y:S01]  /*1f8c0*/  ISETP.LT.OR P5, PT, R0, 0x52, !P1 ;  /* 0x000000520000780c */ /* 0x000fe20004fa1670 */
[----:B------:R-:W-:Y:S01]  /*1f8d0*/  FMUL R206, R206, UR20 ;  /* 0x00000014cece7c20 */ /* 0x000fe20008400000 */
[----:B------:R-:W-:Y:S01]  /*1f8e0*/  FMUL R207, R207, UR20 ;  /* 0x00000014cfcf7c20 */ /* 0x000fe20008400000 */
[----:B------:R-:W-:Y:S01]  /*1f8f0*/  FMUL R208, R208, UR20 ;  /* 0x00000014d0d07c20 */ /* 0x000fe20008400000 */
[----:B------:R-:W-:Y:S01]  /*1f900*/  FMUL R209, R209, UR20 ;  /* 0x00000014d1d17c20 */ /* 0x000fe20008400000 */
[----:B------:R0:W-:Y:S01]  /*1f910*/  @!P3 STG.E.U8 desc[UR14][R26.64+0x49], R3 ;  /* 0x000049031a00b986 */ /* 0x0001e2000c10110e */
[----:B------:R-:W-:-:S03]  /*1f920*/  ISETP.LT.OR P3, PT, R0, 0x51, !P2 ;  /* 0x000000510000780c */ /* 0x000fc60005761670 */
[----:B------:R-:W-:Y:S01]  /*1f930*/  @!P6 STG.E.U8 desc[UR14][R24.64+0x50], R171 ;  /* 0x000050ab1800e986 */ /* 0x000fe2000c10110e */
[----:B------:R-:W-:Y:S02]  /*1f940*/  ISETP.LT.OR P6, PT, R0, 0x52, !P2 ;  /* 0x000000520000780c */ /* 0x000fe400057c1670 */
[----:B---3--:R-:W-:Y:S01]  /*1f950*/  F2FP.SATFINITE.E4M3.F32.PACK_AB_MERGE_C R5, RZ, R172, RZ ;  /* 0x000000acff05723e */ /* 0x008fe200048070ff */
[----:B------:R-:W-:Y:S01]  /*1f960*/  FMUL R210, R210, UR20 ;  /* 0x00000014d2d27c20 */ /* 0x000fe20008400000 */
[----:B------:R-:W-:Y:S01]  /*1f970*/  FMUL R211, R211, UR20 ;  /* 0x00000014d3d37c20 */ /* 0x000fe20008400000 */
[----:B------:R-:W-:Y:S01]  /*1f980*/  FMUL R212, R212, UR20 ;  /* 0x00000014d4d47c20 */ /* 0x000fe20008400000 */
[----:B------:R-:W-:Y:S01]  /*1f990*/  FMUL R213, R213, UR20 ;  /* 0x00000014d5d57c20 */ /* 0x000fe20008400000 */
[----:B------:R3:W-:Y:S01]  /*1f9a0*/  @!P5 STG.E.U8 desc[UR14][R24.64+0x51], R5 ;  /* 0x000051051800d986 */ /* 0x0007e2000c10110e */
[----:B------:R-:W-:-:S03]  /*1f9b0*/  ISETP.LT.OR P5, PT, R0, 0x59, !P1 ;  /* 0x000000590000780c */ /* 0x000fc60004fa1670 */
[----:B------:R-:W-:Y:S01]  /*1f9c0*/  @!P3 STG.E.U8 desc[UR14][R26.64+0x50], R173 ;  /* 0x000050ad1a00b986 */ /* 0x000fe2000c10110e */
[----:B------:R-:W-:-:S03]  /*1f9d0*/  ISETP.LT.OR P3, PT, R0, 0x5a, !P1 ;  /* 0x0000005a0000780c */ /* 0x000fc60004f61670 */
[----:B------:R5:W-:Y:S01]  /*1f9e0*/  @!P6 STG.E.U8 desc[UR14][R26.64+0x51], R7 ;  /* 0x000051071a00e986 */ /* 0x000be2000c10110e */
[----:B------:R-:W-:Y:S02]  /*1f9f0*/  ISETP.LT.OR P6, PT, R0, 0x59, !P2 ;  /* 0x000000590000780c */ /* 0x000fe400057c1670 */
[----:B------:R-:W-:Y:S01]  /*1fa00*/  F2FP.SATFINITE.E4M3.F32.PACK_AB_MERGE_C R175, RZ, R175, RZ ;  /* 0x000000afffaf723e */ /* 0x000fe200048070ff */
[----:B------:R-:W-:Y:S01]  /*1fa10*/  FMUL R214, R214, UR20 ;  /* 0x00000014d6d67c20 */ /* 0x000fe20008400000 */
[----:B0-----:R-:W-:Y:S01]  /*1fa20*/  F2FP.SATFINITE.E4M3.F32.PACK_AB_MERGE_C R3, RZ, R176, RZ ;  /* 0x000000b0ff03723e */ /* 0x001fe200048070ff */
[----:B------:R-:W-:Y:S01]  /*1fa30*/  FMUL R215, R215, UR20 ;  /* 0x00000014d7d77c20 */ /* 0x000fe20008400000 */
[----:B------:R-:W-:Y:S01]  /*1fa40*/  F2FP.SATFINITE.E4M3.F32.PACK_AB_MERGE_C R177, RZ, R177, RZ ;  /* 0x000000b1ffb1723e */ /* 0x000fe200048070ff */
[----:B------:R-:W-:Y:S01]  /*1fa50*/  @!P5 STG.E.U8 desc[UR14][R24.64+0x58], R175 ;  /* 0x000058af1800d986 */ /* 0x000fe2000c10110e */
[----:B------:R-:W-:-:S03]  /*1fa60*/  ISETP.LT.OR P5, PT, R0, 0x5a, !P2 ;  /* 0x0000005a0000780c */ /* 0x000fc600057a1670 */
[----:B------:R0:W-:Y:S01]  /*1fa70*/  @!P3 STG.E.U8 desc[UR14][R24.64+0x59], R3 ;  /* 0x000059031800b986 */ /* 0x0001e2000c10110e */
[----:B------:R-:W-:-:S03]  /*1fa80*/  ISETP.LT.OR P3, PT, R0, 0x61, !P1 ;  /* 0x000000610000780c */ /* 0x000fc60004f61670 */
[----:B------:R-:W-:Y:S01]  /*1fa90*/  @!P6 STG.E.U8 desc[UR14][R26.64+0x58], R177 ;  /* 0x000058b11a00e986 */ /* 0x000fe2000c10110e */
[----:B------:R-:W-:Y:S02]  /*1faa0*/  ISETP.LT.OR P6, PT, R0, 0x62, !P1 ;  /* 0x000000620000780c */ /* 0x000fe40004fc1670 */
[----:B---3--:R-:W-:Y:S01]  /*1fab0*/  F2FP.SATFINITE.E4M3.F32.PACK_AB_MERGE_C R5, RZ, R178, RZ ;  /* 0x000000b2ff05723e */ /* 0x008fe200048070ff */
[----:B------:R-:W-:Y:S01]  /*1fac0*/  FMUL R216, R216, UR20 ;  /* 0x00000014d8d87c20 */ /* 0x000fe20008400000 */
[----:B------:R-:W-:Y:S01]  /*1fad0*/  F2FP.SATFINITE.E4M3.F32.PACK_AB_MERGE_C R179, RZ, R179, RZ ;  /* 0x000000b3ffb3723e */ /* 0x000fe200048070ff */
[----:B------:R-:W-:Y:S01]  /*1fae0*/  FMUL R217, R217, UR20 ;  /* 0x00000014d9d97c20 */ /* 0x000fe20008400000 */
[----:B-----5:R-:W-:Y:S01]  /*1faf0*/  F2FP.SATFINITE.E4M3.F32.PACK_AB_MERGE_C R7, RZ, R180, RZ ;  /* 0x000000b4ff07723e */ /* 0x020fe200048070ff */
        /* <DEDUP_REMOVED lines=97> */
[----:B--2---:R-:W-:Y:S01]  /*20110*/  FMUL R2, R2, UR20 ;  /* 0x0000001402027c20 */ /* 0x004fe20008400000 */
        /* <DEDUP_REMOVED lines=8> */
[----:B------:R-:W2:Y:S01]  /*201a0*/  LDL.LU R39, [R1+0x218] ;  /* 0x0002180001277983 */ /* 0x000ea20000300800 */
[----:B------:R-:W-:Y:S01]  /*201b0*/  F2FP.SATFINITE.E4M3.F32.PACK_AB_MERGE_C R209, RZ, R209, RZ ;  /* 0x000000d1ffd1723e */ /* 0x000fe200048070ff */
[----:B------:R-:W-:Y:S01]  /*201c0*/  FMUL R236, R236, UR20 ;  /* 0x00000014ecec7c20 */ /* 0x000fe20008400000 */
[----:B-----5:R-:W-:Y:S01]  /*201d0*/  F2FP.SATFINITE.E4M3.F32.PACK_AB_MERGE_C R7, RZ, R210, RZ ;  /* 0x000000d2ff07723e */ /* 0x020fe200048070ff */
[----:B------:R3:W-:Y:S01]  /*201e0*/  @!P5 STG.E.U8 desc[UR14][R24.64+0x99], R5 ;  /* 0x000099051800d986 */ /* 0x0007e2000c10110e */
[C---:B------:R-:W-:Y:S01]  /*201f0*/  ISETP.LT.OR P5, PT, R0.reuse, 0xa1, !P1 ;  /* 0x000000a10000780c */ /* 0x040fe20004fa1670 */
[----:B------:R-:W-:Y:S01]  /*20200*/  FMUL R235, R235, UR20 ;  /* 0x00000014ebeb7c20 */ /* 0x000fe20008400000 */
[----:B------:R-:W-:Y:S01]  /*20210*/  F2FP.SATFINITE.E4M3.F32.PACK_AB_MERGE_C R211, RZ, R211, RZ ;  /* 0x000000d3ffd3723e */ /* 0x000fe200048070ff */
[----:B------:R-:W-:Y:S01]  /*20220*/  @!P3 STG.E.U8 desc[UR14][R26.64+0x98], R209 ;  /* 0x000098d11a00b986 */ /* 0x000fe2000c10110e */
[C---:B------:R-:W-:Y:S01]  /*20230*/  ISETP.LT.OR P3, PT, R0.reuse, 0xa2, !P1 ;  /* 0x000000a20000780c */ /* 0x040fe20004f61670 */
[----:B------:R-:W-:Y:S01]  /*20240*/  FMUL R237, R237, UR20 ;  /* 0x00000014eded7c20 */ /* 0x000fe20008400000 */
[----:B0-----:R-:W-:Y:S01]  /*20250*/  F2FP.SATFINITE.E4M3.F32.PACK_AB_MERGE_C R3, RZ, R212, RZ ;  /* 0x000000d4ff03723e */ /* 0x001fe200048070ff */
[----:B------:R0:W-:Y:S01]  /*20260*/  @!P6 STG.E.U8 desc[UR14][R26.64+0x99], R7 ;  /* 0x000099071a00e986 */ /* 0x0001e2000c10110e */
[----:B------:R-:W-:-:S02]  /*20270*/  ISETP.LT.OR P6, PT, R0, 0xa1, !P2 ;  /* 0x000000a10000780c */ /* 0x000fc400057c1670 */
[----:B------:R-:W-:Y:S01]  /*20280*/  F2FP.SATFINITE.E4M3.F32.PACK_AB_MERGE_C R213, RZ, R213, RZ ;  /* 0x000000d5ffd5723e */ /* 0x000fe200048070ff */
[----:B------:R-:W5:Y:S01]  /*20290*/  LDL.LU R38, [R1+0x21c] ;  /* 0x00021c0001267983 */ /* 0x000f620000300800 */
[----:B---3--:R-:W-:Y:S02]  /*202a0*/  F2FP.SATFINITE.E4M3.F32.PACK_AB_MERGE_C R5, RZ, R214, RZ ;  /* 0x000000d6ff05723e */ /* 0x008fe400048070ff */
[----:B------:R-:W-:Y:S01]  /*202b0*/  F2FP.SATFINITE.E4M3.F32.PACK_AB_MERGE_C R215, RZ, R215, RZ ;  /* 0x000000d7ffd7723e */ /* 0x000fe200048070ff */
[----:B------:R-:W-:Y:S01]  /*202c0*/  @!P5 STG.E.U8 desc[UR14][R24.64+0xa0], R211 ;  /* 0x0000a0d31800d986 */ /* 0x000fe2000c10110e */
[C---:B------:R-:W-:Y:S02]  /*202d0*/  ISETP.LT.OR P5, PT, R0.reuse, 0xa2, !P2 ;  /* 0x000000a20000780c */ /* 0x040fe400057a1670 */
[----:B------:R-:W-:Y:S01]  /*202e0*/  F2FP.SATFINITE.E4M3.F32.PACK_AB_MERGE_C R217, RZ, R217, RZ ;  /* 0x000000d9ffd9723e */ /* 0x000fe200048070ff */
[----:B------:R3:W-:Y:S01]  /*202f0*/  @!P3 STG.E.U8 desc[UR14][R24.64+0xa1], R3 ;  /* 0x0000a1031800b986 */ /* 0x0007e2000c10110e */
[----:B------:R-:W-:-:S02]  /*20300*/  ISETP.LT.OR P3, PT, R0, 0xa9, !P1 ;  /* 0x000000a90000780c */ /* 0x000fc40004f61670 */
[----:B0-----:R-:W-:Y:S01]  /*20310*/  F2FP.SATFINITE.E4M3.F32.PACK_AB_MERGE_C R7, RZ, R216, RZ ;  /* 0x000000d8ff07723e */ /* 0x001fe200048070ff */
[----:B------:R-:W-:Y:S01]  /*20320*/  @!P6 STG.E.U8 desc[UR14][R26.64+0xa0], R213 ;  /* 0x0000a0d51a00e986 */ /* 0x000fe2000c10110e */
[C---:B------:R-:W-:Y:S02]  /*20330*/  ISETP.LT.OR P6, PT, R0.reuse, 0xaa, !P1 ;  /* 0x000000aa0000780c */ /* 0x040fe40004fc1670 */
[----:B------:R-:W-:Y:S02]  /*20340*/  F2FP.SATFINITE.E4M3.F32.PACK_AB_MERGE_C R219, RZ, R219, RZ ;  /* 0x000000dbffdb723e */ /* 0x000fe400048070ff */
[----:B------:R-:W-:Y:S01]  /*20350*/  F2FP.SATFINITE.E4M3.F32.PACK_AB_MERGE_C R221, RZ, R221, RZ ;  /* 0x000000ddffdd723e */ /* 0x000fe200048070ff */
[----:B------:R0:W-:Y:S01]  /*20360*/  @!P5 STG.E.U8 desc[UR14][R26.64+0xa1], R5 ;  /* 0x0000a1051a00d986 */ /* 0x0001e2000c10110e */
[C---:B------:R-:W-:Y:S02]  /*20370*/  ISETP.LT.OR P5, PT, R0.reuse, 0xa9, !P2 ;  /* 0x000000a90000780c */ /* 0x040fe400057a1670 */
[----:B---3--:R-:W-:Y:S01]  /*20380*/  F2FP.SATFINITE.E4M3.F32.PACK_AB_MERGE_C R3, RZ, R218, RZ ;  /* 0x000000daff03723e */ /* 0x008fe200048070ff */
[----:B------:R-:W-:Y:S01]  /*20390*/  @!P3 STG.E.U8 desc[UR14][R24.64+0xa8], R215 ;  /* 0x0000a8d71800b986 */ /* 0x000fe2000c10110e */
[----:B------:R-:W-:-:S02]  /*203a0*/  ISETP.LT.OR P3, PT, R0, 0xaa, !P2 ;  /* 0x000000aa0000780c */ /* 0x000fc40005761670 */
[----:B------:R-:W-:Y:S01]  /*203b0*/  F2FP.SATFINITE.E4M3.F32.PACK_AB_MERGE_C R223, RZ, R223, RZ ;  /* 0x000000dfffdf723e */ /* 0x000fe200048070ff */
[----:B------:R3:W-:Y:S01]  /*203c0*/  @!P6 STG.E.U8 desc[UR14][R24.64+0xa9], R7 ;  /* 0x0000a9071800e986 */ /* 0x0007e2000c10110e */
[C---:B------:R-:W-:Y:S02]  /*203d0*/  ISETP.LT.OR P6, PT, R0.reuse, 0xb1, !P1 ;  /* 0x000000b10000780c */ /* 0x040fe40004fc1670 */
[----:B------:R-:W-:Y:S02]  /*203e0*/  F2FP.SATFINITE.E4M3.F32.PACK_AB_MERGE_C R225, RZ, R225, RZ ;  /* 0x000000e1ffe1723e */ /* 0x000fe400048070ff */
[----:B0-----:R-:W-:Y:S01]  /*203f0*/  F2FP.SATFINITE.E4M3.F32.PACK_AB_MERGE_C R5, RZ, R220, RZ ;  /* 0x000000dcff05723e */ /* 0x001fe200048070ff */
[----:B------:R-:W-:Y:S01]  /*20400*/  @!P5 STG.E.U8 desc[UR14][R26.64+0xa8], R217 ;  /* 0x0000a8d91a00d986 */ /* 0x000fe2000c10110e */
[C---:B------:R-:W-:Y:S02]  /*20410*/  ISETP.LT.OR P5, PT, R0.reuse, 0xb2, !P1 ;  /* 0x000000b20000780c */ /* 0x040fe40004fa1670 */
[----:B------:R-:W-:Y:S01]  /*20420*/  F2FP.SATFINITE.E4M3.F32.PACK_AB_MERGE_C R227, RZ, R227, RZ ;  /* 0x000000e3ffe3723e */ /* 0x000fe200048070ff */
[----:B------:R0:W-:Y:S01]  /*20430*/  @!P3 STG.E.U8 desc[UR14][R26.64+0xa9], R3 ;  /* 0x0000a9031a00b986 */ /* 0x0001e2000c10110e */
[----:B------:R-:W-:-:S02]  /*20440*/  ISETP.LT.OR P3, PT, R0, 0xb1, !P2 ;  /* 0x000000b10000780c */ /* 0x000fc40005761670 */
[----:B---3--:R-:W-:Y:S01]  /*20450*/  F2FP.SATFINITE.E4M3.F32.PACK_AB_MERGE_C R7, RZ, R222, RZ ;  /* 0x000000deff07723e */ /* 0x008fe200048070ff */
[----:B------:R-:W-:Y:S01]  /*20460*/  @!P6 STG.E.U8 desc[UR14][R24.64+0xb0], R219 ;  /* 0x0000b0db1800e986 */ /* 0x000fe2000c10110e */
[C---:B------:R-:W-:Y:S02]  /*20470*/  ISETP.LT.OR P6, PT, R0.reuse, 0xb2, !P2 ;  /* 0x000000b20000780c */ /* 0x040fe400057c1670 */
[----:B------:R-:W-:Y:S02]  /*20480*/  F2FP.SATFINITE.E4M3.F32.PACK_AB_MERGE_C R229, RZ, R229, RZ ;  /* 0x000000e5ffe5723e */ /* 0x000fe400048070ff */
[----:B------:R-:W-:Y:S01]  /*20490*/  F2FP.SATFINITE.E4M3.F32.PACK_AB_MERGE_C R231, RZ, R231, RZ ;  /* 0x000000e7ffe7723e */ /* 0x000fe200048070ff */
[----:B------:R3:W-:Y:S01]  /*204a0*/  @!P5 STG.E.U8 desc[UR14][R24.64+0xb1], R5 ;  /* 0x0000b1051800d986 */ /* 0x0007e2000c10110e */
[C---:B------:R-:W-:Y:S02]  /*204b0*/  ISETP.LT.OR P5, PT, R0.reuse, 0xb9, !P1 ;  /* 0x000000b90000780c */ /* 0x040fe40004fa1670 */
[----:B0-----:R-:W-:Y:S01]  /*204c0*/  F2FP.SATFINITE.E4M3.F32.PACK_AB_MERGE_C R3, RZ, R224, RZ ;  /* 0x000000e0ff03723e */ /* 0x001fe200048070ff */
[----:B------:R-:W-:Y:S01]  /*204d0*/  @!P3 STG.E.U8 desc[UR14][R26.64+0xb0], R221 ;  /* 0x0000b0dd1a00b986 */ /* 0x000fe2000c10110e */
[----:B------:R-:W-:-:S02]  /*204e0*/  ISETP.LT.OR P3, PT, R0, 0xba, !P1 ;  /* 0x000000ba0000780c */ /* 0x000fc40004f61670 */
[----:B------:R-:W-:Y:S01]  /*204f0*/  F2FP.SATFINITE.E4M3.F32.PACK_AB_MERGE_C R233, RZ, R233, RZ ;  /* 0x000000e9ffe9723e */ /* 0x000fe200048070ff */
[----:B------:R0:W-:Y:S01]  /*20500*/  @!P6 STG.E.U8 desc[UR14][R26.64+0xb1], R7 ;  /* 0x0000b1071a00e986 */ /* 0x0001e2000c10110e */
[C---:B------:R-:W-:Y:S02]  /*20510*/  ISETP.LT.OR P6, PT, R0.reuse, 0xb9, !P2 ;  /* 0x000000b90000780c */ /* 0x040fe400057c1670 */
[----:B------:R-:W-:Y:S02]  /*20520*/  F2FP.SATFINITE.E4M3.F32.PACK_AB_MERGE_C R235, RZ, R235, RZ ;  /* 0x000000ebffeb723e */ /* 0x000fe400048070ff */
[----:B---3--:R-:W-:Y:S01]  /*20530*/  F2FP.SATFINITE.E4M3.F32.PACK_AB_MERGE_C R5, RZ, R226, RZ ;  /* 0x000000e2ff05723e */ /* 0x008fe200048070ff */
[----:B------:R-:W-:Y:S01]  /*20540*/  @!P5 STG.E.U8 desc[UR14][R24.64+0xb8], R223 ;  /* 0x0000b8df1800d986 */ /* 0x000fe2000c10110e */
[----:B------:R-:W-:-:S03]  /*20550*/  ISETP.LT.OR P5, PT, R0, 0xba, !P2 ;  /* 0x000000ba0000780c */ /* 0x000fc600057a1670 */
[----:B------:R3:W-:Y:S01]  /*20560*/  @!P3 STG.E.U8 desc[UR14][R24.64+0xb9], R3 ;  /* 0x0000b9031800b986 */ /* 0x0007e2000c10110e */
[C---:B------:R-:W-:Y:S02]  /*20570*/  ISETP.LT.OR P3, PT, R0.reuse, 0xc1, !P1 ;  /* 0x000000c10000780c */ /* 0x040fe40004f61670 */
[----:B0-----:R-:W-:Y:S01]  /*20580*/  F2FP.SATFINITE.E4M3.F32.PACK_AB_MERGE_C R7, RZ, R228, RZ ;  /* 0x000000e4ff07723e */ /* 0x001fe200048070ff */
[----:B------:R-:W-:Y:S01]  /*20590*/  @!P6 STG.E.U8 desc[UR14][R26.64+0xb8], R225 ;  /* 0x0000b8e11a00e986 */ /* 0x000fe2000c10110e */
[----:B------:R-:W-:-:S05]  /*205a0*/  ISETP.LT.OR P6, PT, R0, 0xc2, !P1 ;  /* 0x000000c20000780c */ /* 0x000fca0004fc1670 */
[----:B------:R0:W-:Y:S01]  /*205b0*/  @!P5 STG.E.U8 desc[UR14][R26.64+0xb9], R5 ;  /* 0x0000b9051a00d986 */ /* 0x0001e2000c10110e */
[C---:B------:R-:W-:Y:S02]  /*205c0*/  ISETP.LT.OR P5, PT, R0.reuse, 0xc1, !P2 ;  /* 0x000000c10000780c */ /* 0x040fe400057a1670 */
[----:B---3--:R-:W-:Y:S01]  /*205d0*/  F2FP.SATFINITE.E4M3.F32.PACK_AB_MERGE_C R3, RZ, R230, RZ ;  /* 0x000000e6ff03723e */ /* 0x008fe200048070ff */
[----:B------:R-:W-:Y:S01]  /*205e0*/  @!P3 STG.E.U8 desc[UR14][R24.64+0xc0], R227 ;  /* 0x0000c0e31800b986 */ /* 0x000fe2000c10110e */
[----:B------:R-:W-:-:S03]  /*205f0*/  ISETP.LT.OR P3, PT, R0, 0xc2, !P2 ;  /* 0x000000c20000780c */ /* 0x000fc60005761670 */
[----:B------:R3:W-:Y:S01]  /*20600*/  @!P6 STG.E.U8 desc[UR14][R24.64+0xc1], R7 ;  /* 0x0000c1071800e986 */ /* 0x0007e2000c10110e */
[----:B------:R-:W-:Y:S02]  /*20610*/  ISETP.LT.OR P6, PT, R0, 0xc9, !P1 ;  /* 0x000000c90000780c */ /* 0x000fe40004fc1670 */
[----:B0-----:R-:W-:-:S03]  /*20620*/  F2FP.SATFINITE.E4M3.F32.PACK_AB_MERGE_C R5, RZ, R232, RZ ;  /* 0x000000e8ff05723e */ /* 0x001fc600048070ff */
[----:B------:R-:W-:Y:S01]  /*20630*/  @!P5 STG.E.U8 desc[UR14][R26.64+0xc0], R229 ;  /* 0x0000c0e51a00d986 */ /* 0x000fe2000c10110e */
[----:B------:R-:W-:-:S03]  /*20640*/  ISETP.LT.OR P5, PT, R0, 0xca, !P1 ;  /* 0x000000ca0000780c */ /* 0x000fc60004fa1670 */
[----:B------:R4:W-:Y:S01]  /*20650*/  @!P3 STG.E.U8 desc[UR14][R26.64+0xc1], R3 ;  /* 0x0000c1031a00b986 */ /* 0x0009e2000c10110e */
[C---:B------:R-:W-:Y:S02]  /*20660*/  ISETP.LT.OR P3, PT, R0.reuse, 0xc9, !P2 ;  /* 0x000000c90000780c */ /* 0x040fe40005761670 */
[----:B---3--:R-:W-:Y:S01]  /*20670*/  F2FP.SATFINITE.E4M3.F32.PACK_AB_MERGE_C R7, RZ, R234, RZ ;  /* 0x000000eaff07723e */ /* 0x008fe200048070ff */
[----:B------:R-:W-:Y:S01]  /*20680*/  @!P6 STG.E.U8 desc[UR14][R24.64+0xc8], R231 ;  /* 0x0000c8e71800e986 */ /* 0x000fe2000c10110e */
[----:B------:R-:W-:-:S05]  /*20690*/  ISETP.LT.OR P6, PT, R0, 0xca, !P2 ;  /* 0x000000ca0000780c */ /* 0x000fca00057c1670 */
[----:B------:R0:W-:Y:S01]  /*206a0*/  @!P5 STG.E.U8 desc[UR14][R24.64+0xc9], R5 ;  /* 0x0000c9051800d986 */ /* 0x0001e2000c10110e */
[----:B------:R-:W-:-:S03]  /*206b0*/  ISETP.LT.OR P5, PT, R0, 0xd1, !P1 ;  /* 0x000000d10000780c */ /* 0x000fc60004fa1670 */
[----:B------:R-:W-:Y:S01]  /*206c0*/  @!P3 STG.E.U8 desc[UR14][R26.64+0xc8], R233 ;  /* 0x0000c8e91a00b986 */ /* 0x000fe2000c10110e */
[----:B------:R-:W-:-:S03]  /*206d0*/  ISETP.LT.OR P3, PT, R0, 0xd2, !P1 ;  /* 0x000000d20000780c */ /* 0x000fc60004f61670 */
[----:B------:R3:W-:Y:S01]  /*206e0*/  @!P6 STG.E.U8 desc[UR14][R26.64+0xc9], R7 ;  /* 0x0000c9071a00e986 */ /* 0x0007e2000c10110e */
[----:B----4-:R-:W-:Y:S01]  /*206f0*/  FMUL R3, R36, UR20 ;  /* 0x0000001424037c20 */ /* 0x010fe20008400000 */
[----:B------:R-:W-:Y:S02]  /*20700*/  ISETP.LT.OR P6, PT, R0, 0xd1, !P2 ;  /* 0x000000d10000780c */ /* 0x000fe400057c1670 */
[----:B0-----:R-:W-:Y:S02]  /*20710*/  F2FP.SATFINITE.E4M3.F32.PACK_AB_MERGE_C R5, RZ, R236, RZ ;  /* 0x000000ecff05723e */ /* 0x001fe400048070ff */
[----:B---3--:R-:W-:Y:S01]  /*20720*/  F2FP.SATFINITE.E4M3.F32.PACK_AB_MERGE_C R7, RZ, R2, RZ ;  /* 0x00000002ff07723e */ /* 0x008fe200048070ff */
[----:B------:R-:W-:Y:S01]  /*20730*/  FMUL R2, R37, UR20 ;  /* 0x0000001425027c20 */ /* 0x000fe20008400000 */
[----:B------:R-:W-:Y:S04]  /*20740*/  @!P5 STG.E.U8 desc[UR14][R24.64+0xd0], R235 ;  /* 0x0000d0eb1800d986 */ /* 0x000fe8000c10110e */
[----:B------:R-:W3:Y:S01]  /*20750*/  LDL.LU R37, [R1+0x220] ;  /* 0x0002200001257983 */ /* 0x000ee20000300800 */
[----:B------:R-:W-:Y:S01]  /*20760*/  F2FP.SATFINITE.E4M3.F32.PACK_AB_MERGE_C R9, RZ, R2, RZ ;  /* 0x00000002ff09723e */ /* 0x000fe200048070ff */
[----:B------:R-:W-:-:S02]  /*20770*/  FMUL R2, R35, UR20 ;  /* 0x0000001423027c20 */ /* 0x000fc40008400000 */
[----:B------:R-:W4:Y:S01]  /*20780*/  LDL.LU R36, [R1+0x224] ;  /* 0x0002240001247983 */ /* 0x000f220000300800 */
[----:B------:R-:W-:-:S03]  /*20790*/  F2FP.SATFINITE.E4M3.F32.PACK_AB_MERGE_C R11, RZ, R3, RZ ;  /* 0x00000003ff0b723e */ /* 0x000fc600048070ff */
[----:B------:R0:W-:Y:S01]  /*207a0*/  @!P3 STG.E.U8 desc[UR14][R24.64+0xd1], R5 ;  /* 0x0000d1051800b986 */ /* 0x0001e2000c10110e */
[----:B------:R-:W-:-:S03]  /*207b0*/  FMUL R3, R32, UR20 ;  /* 0x0000001420037c20 */ /* 0x000fc60008400000 */
[----:B------:R-:W4:Y:S01]  /*207c0*/  LDL.LU R35, [R1+0x228] ;  /* 0x0002280001237983 */ /* 0x000f220000300800 */
[----:B0-----:R-:W-:Y:S01]  /*207d0*/  F2FP.SATFINITE.E4M3.F32.PACK_AB_MERGE_C R5, RZ, R2, RZ ;  /* 0x00000002ff05723e */ /* 0x001fe200048070ff */
[----:B------:R-:W-:Y:S02]  /*207e0*/  FMUL R2, R33, UR20 ;  /* 0x0000001421027c20 */ /* 0x000fe40008400000 */
[----:B------:R-:W4:Y:S04]  /*207f0*/  LDL.LU R33, [R1+0x22c] ;  /* 0x00022c0001217983 */ /* 0x000f280000300800 */
[----:B------:R-:W4:Y:S01]  /*20800*/  LDL.LU R32, [R1+0x230] ;  /* 0x0002300001207983 */ /* 0x000f220000300800 */
[C---:B------:R-:W-:Y:S02]  /*20810*/  ISETP.LT.OR P5, PT, R0.reuse, 0xd2, !P2 ;  /* 0x000000d20000780c */ /* 0x040fe400057a1670 */
[----:B------:R-:W-:Y:S01]  /*20820*/  ISETP.LT.OR P3, PT, R0, 0xd9, !P1 ;  /* 0x000000d90000780c */ /* 0x000fe20004f61670 */
[----:B------:R-:W4:Y:S01]  /*20830*/  LDL.LU R41, [R1+0x234] ;  /* 0x0002340001297983 */ /* 0x000f220000300800 */
[----:B------:R-:W-:-:S05]  /*20840*/  F2FP.SATFINITE.E4M3.F32.PACK_AB_MERGE_C R237, RZ, R237, RZ ;  /* 0x000000edffed723e */ /* 0x000fca00048070ff */
[----:B------:R-:W-:Y:S01]  /*20850*/  @!P6 STG.E.U8 desc[UR14][R26.64+0xd0], R237 ;  /* 0x0000d0ed1a00e986 */ /* 0x000fe2000c10110e */
[----:B------:R-:W-:-:S03]  /*20860*/  ISETP.LT.OR P6, PT, R0, 0xda, !P1 ;  /* 0x000000da0000780c */ /* 0x000fc60004fc1670 */
[----:B------:R0:W-:Y:S01]  /*20870*/  @!P5 STG.E.U8 desc[UR14][R26.64+0xd1], R7 ;  /* 0x0000d1071a00d986 */ /* 0x0001e2000c10110e */
[----:B------:R-:W-:-:S03]  /*20880*/  ISETP.LT.OR P5, PT, R0, 0xd9, !P2 ;  /* 0x000000d90000780c */ /* 0x000fc600057a1670 */
[----:B------:R1:W-:Y:S01]  /*20890*/  @!P3 STG.E.U8 desc[UR14][R24.64+0xd8], R9 ;  /* 0x0000d8091800b986 */ /* 0x0003e2000c10110e */
[----:B------:R-:W-:Y:S02]  /*208a0*/  ISETP.LT.OR P3, PT, R0, 0xda, !P2 ;  /* 0x000000da0000780c */ /* 0x000fe40005761670 */
[----:B0-----:R-:W-:-:S03]  /*208b0*/  F2FP.SATFINITE.E4M3.F32.PACK_AB_MERGE_C R7, RZ, R2, RZ ;  /* 0x00000002ff07723e */ /* 0x001fc600048070ff */
[----:B------:R-:W-:Y:S01]  /*208c0*/  @!P6 STG.E.U8 desc[UR14][R24.64+0xd9], R11 ;  /* 0x0000d90b1800e986 */ /* 0x000fe2000c10110e */
[----:B-1----:R-:W-:-:S03]  /*208d0*/  F2FP.SATFINITE.E4M3.F32.PACK_AB_MERGE_C R9, RZ, R3, RZ ;  /* 0x00000003ff09723e */ /* 0x002fc600048070ff */
[----:B------:R0:W-:Y:S04]  /*208e0*/  @!P5 STG.E.U8 desc[UR14][R26.64+0xd8], R5 ;  /* 0x0000d8051a00d986 */ /* 0x0001e8000c10110e */
[----:B------:R1:W-:Y:S01]  /*208f0*/  @!P3 STG.E.U8 desc[UR14][R26.64+0xd9], R7 ;  /* 0x0000d9071a00b986 */ /* 0x0003e2000c10110e */
[----:B--2---:R-:W-:-:S03]  /*20900*/  FMUL R4, R39, UR20 ;  /* 0x0000001427047c20 */ /* 0x004fc60008400000 */
[----:B------:R-:W2:Y:S01]  /*20910*/  LDL.LU R39, [R1+0x238] ;  /* 0x0002380001277983 */ /* 0x000ea20000300800 */
[----:B-----5:R-:W-:-:S03]  /*20920*/  FMUL R2, R38, UR20 ;  /* 0x0000001426027c20 */ /* 0x020fc60008400000 */
[----:B------:R-:W5:Y:S02]  /*20930*/  LDL.LU R38, [R1+0x23c] ;  /* 0x00023c0001267983 */ /* 0x000f640000300800 */
[----:B0-----:R-:W-:Y:S02]  /*20940*/  F2FP.SATFINITE.E4M3.F32.PACK_AB_MERGE_C R5, RZ, R2, RZ ;  /* 0x00000002ff05723e */ /* 0x001fe400048070ff */
[----:B------:R-:W-:Y:S01]  /*20950*/  F2FP.SATFINITE.E4M3.F32.PACK_AB_MERGE_C R11, RZ, R4, RZ ;  /* 0x00000004ff0b723e */ /* 0x000fe200048070ff */
[----:B---3--:R-:W-:Y:S02]  /*20960*/  FMUL R3, R37, UR20 ;  /* 0x0000001425037c20 */ /* 0x008fe40008400000 */
[----:B------:R-:W3:Y:S01]  /*20970*/  LDL.LU R37, [R1+0x240] ;  /* 0x0002400001257983 */ /* 0x000ee20000300800 */
[----:B----4-:R-:W-:-:S03]  /*20980*/  FMUL R2, R36, UR20 ;  /* 0x0000001424027c20 */ /* 0x010fc60008400000 */
[----:B------:R-:W4:Y:S01]  /*20990*/  LDL.LU R36, [R1+0x244] ;  /* 0x0002440001247983 */ /* 0x000f220000300800 */
[----:B------:R-:W-:Y:S02]  /*209a0*/  F2FP.SATFINITE.E4M3.F32.PACK_AB_MERGE_C R13, RZ, R3, RZ ;  /* 0x00000003ff0d723e */ /* 0x000fe400048070ff */
[----:B-1----:R-:W-:Y:S01]  /*209b0*/  F2FP.SATFINITE.E4M3.F32.PACK_AB_MERGE_C R7, RZ, R2, RZ ;  /* 0x00000002ff07723e */ /* 0x002fe200048070ff */
[----:B------:R-:W-:Y:S02]  /*209c0*/  FMUL R2, R35, UR20 ;  /* 0x0000001423027c20 */ /* 0x000fe40008400000 */
[----:B------:R-:W4:Y:S01]  /*209d0*/  LDL.LU R35, [R1+0x248] ;  /* 0x0002480001237983 */ /* 0x000f220000300800 */
[----:B------:R-:W-:-:S03]  /*209e0*/  FMUL R3, R33, UR20 ;  /* 0x0000001421037c20 */ /* 0x000fc60008400000 */
[----:B------:R-:W4:Y:S01]  /*209f0*/  LDL.LU R33, [R1+0x24c] ;  /* 0x00024c0001217983 */ /* 0x000f220000300800 */
[----:B------:R-:W-:-:S03]  /*20a00*/  FMUL R4, R32, UR20 ;  /* 0x0000001420047c20 */ /* 0x000fc60008400000 */
[----:B------:R-:W4:Y:S01]  /*20a10*/  LDL.LU R32, [R1+0x250] ;  /* 0x0002500001207983 */ /* 0x000f220000300800 */
[C---:B------:R-:W-:Y:S02]  /*20a20*/  ISETP.LT.OR P6, PT, R0.reuse, 0xe1, !P1 ;  /* 0x000000e10000780c */ /* 0x040fe40004fc1670 */
[C---:B------:R-:W-:Y:S02]  /*20a30*/  ISETP.LT.OR P5, PT, R0.reuse, 0xe2, !P1 ;  /* 0x000000e20000780c */ /* 0x040fe40004fa1670 */
[----:B------:R-:W-:-:S09]  /*20a40*/  ISETP.LT.OR P3, PT, R0, 0xe1, !P2 ;  /* 0x000000e10000780c */ /* 0x000fd20005761670 */
[----:B------:R0:W-:Y:S01]  /*20a50*/  @!P6 STG.E.U8 desc[UR14][R24.64+0xe0], R9 ;  /* 0x0000e0091800e986 */ /* 0x0001e2000c10110e */
[----:B------:R-:W-:-:S03]  /*20a60*/  ISETP.LT.OR P6, PT, R0, 0xe2, !P2 ;  /* 0x000000e20000780c */ /* 0x000fc600057c1670 */
[----:B------:R-:W-:Y:S01]  /*20a70*/  @!P5 STG.E.U8 desc[UR14][R24.64+0xe1], R11 ;  /* 0x0000e10b1800d986 */ /* 0x000fe2000c10110e */
[----:B------:R-:W-:-:S03]  /*20a80*/  ISETP.LT.OR P5, PT, R0, 0xe9, !P1 ;  /* 0x000000e90000780c */ /* 0x000fc60004fa1670 */
[----:B------:R1:W-:Y:S01]  /*20a90*/  @!P3 STG.E.U8 desc[UR14][R26.64+0xe0], R5 ;  /* 0x0000e0051a00b986 */ /* 0x0003e2000c10110e */
[----:B------:R-:W-:-:S05]  /*20aa0*/  ISETP.LT.OR P3, PT, R0, 0xea, !P1 ;  /* 0x000000ea0000780c */ /* 0x000fca0004f61670 */
[----:B------:R-:W-:Y:S01]  /*20ab0*/  @!P6 STG.E.U8 desc[UR14][R26.64+0xe1], R13 ;  /* 0x0000e10d1a00e986 */ /* 0x000fe2000c10110e */
[C---:B------:R-:W-:Y:S02]  /*20ac0*/  ISETP.LT.OR P6, PT, R0.reuse, 0xe9, !P2 ;  /* 0x000000e90000780c */ /* 0x040fe400057c1670 */
[----:B0-----:R-:W-:Y:S01]  /*20ad0*/  F2FP.SATFINITE.E4M3.F32.PACK_AB_MERGE_C R9, RZ, R2, RZ ;  /* 0x00000002ff09723e */ /* 0x001fe200048070ff */
[----:B------:R0:W-:Y:S01]  /*20ae0*/  @!P5 STG.E.U8 desc[UR14][R24.64+0xe8], R7 ;  /* 0x0000e8071800d986 */ /* 0x0001e2000c10110e */
[----:B------:R-:W-:Y:S01]  /*20af0*/  ISETP.LT.OR P5, PT, R0, 0xea, !P2 ;  /* 0x000000ea0000780c */ /* 0x000fe200057a1670 */
[----:B------:R-:W-:Y:S01]  /*20b00*/  FMUL R2, R41, UR20 ;  /* 0x0000001429027c20 */ /* 0x000fe20008400000 */
[----:B-1----:R-:W-:Y:S02]  /*20b10*/  F2FP.SATFINITE.E4M3.F32.PACK_AB_MERGE_C R5, RZ, R3, RZ ;  /* 0x00000003ff05723e */ /* 0x002fe400048070ff */
[----:B------:R-:W-:Y:S01]  /*20b20*/  F2FP.SATFINITE.E4M3.F32.PACK_AB_MERGE_C R11, RZ, R4, RZ ;  /* 0x00000004ff0b723e */ /* 0x000fe200048070ff */
[----:B------:R-:W-:Y:S01]  /*20b30*/  @!P3 STG.E.U8 desc[UR14][R24.64+0xe9], R9 ;  /* 0x0000e9091800b986 */ /* 0x000fe2000c10110e */
[----:B0-----:R-:W-:-:S03]  /*20b40*/  F2FP.SATFINITE.E4M3.F32.PACK_AB_MERGE_C R7, RZ, R2, RZ ;  /* 0x00000002ff07723e */ /* 0x001fc600048070ff */
[----:B------:R0:W-:Y:S04]  /*20b50*/  @!P6 STG.E.U8 desc[UR14][R26.64+0xe8], R5 ;  /* 0x0000e8051a00e986 */ /* 0x0001e8000c10110e */
[----:B------:R1:W-:Y:S01]  /*20b60*/  @!P5 STG.E.U8 desc[UR14][R26.64+0xe9], R11 ;  /* 0x0000e90b1a00d986 */ /* 0x0003e2000c10110e */
[----:B--2---:R-:W-:-:S05]  /*20b70*/  FMUL R3, R39, UR20 ;  /* 0x0000001427037c20 */ /* 0x004fca0008400000 */
[----:B------:R-:W-:Y:S01]  /*20b80*/  F2FP.SATFINITE.E4M3.F32.PACK_AB_MERGE_C R13, RZ, R3, RZ ;  /* 0x00000003ff0d723e */ /* 0x000fe200048070ff */
[----:B-----5:R-:W-:-:S05]  /*20b90*/  FMUL R2, R38, UR20 ;  /* 0x0000001426027c20 */ /* 0x020fca0008400000 */
[----:B0-----:R-:W-:Y:S01]  /*20ba0*/  F2FP.SATFINITE.E4M3.F32.PACK_AB_MERGE_C R5, RZ, R2, RZ ;  /* 0x00000002ff05723e */ /* 0x001fe200048070ff */
[----:B---3--:R-:W-:Y:S02]  /*20bb0*/  FMUL R3, R37, UR20 ;  /* 0x0000001425037c20 */ /* 0x008fe40008400000 */
[----:B------:R-:W2:Y:S01]  /*20bc0*/  LDL.LU R37, [R1+0x254] ;  /* 0x0002540001257983 */ /* 0x000ea20000300800 */
[----:B----4-:R-:W-:-:S03]  /*20bd0*/  FMUL R4, R36, UR20 ;  /* 0x0000001424047c20 */ /* 0x010fc60008400000 */
[----:B------:R-:W3:Y:S01]  /*20be0*/  LDL.LU R39, [R1+0x258] ;  /* 0x0002580001277983 */ /* 0x000ee20000300800 */
[----:B------:R-:W-:-:S03]  /*20bf0*/  F2FP.SATFINITE.E4M3.F32.PACK_AB_MERGE_C R9, RZ, R3, RZ ;  /* 0x00000003ff09723e */ /* 0x000fc600048070ff */
[----:B------:R-:W4:Y:S01]  /*20c00*/  LDL.LU R36, [R1+0x25c] ;  /* 0x00025c0001247983 */ /* 0x000f220000300800 */
[----:B-1----:R-:W-:Y:S01]  /*20c10*/  F2FP.SATFINITE.E4M3.F32.PACK_AB_MERGE_C R11, RZ, R4, RZ ;  /* 0x00000004ff0b723e */ /* 0x002fe200048070ff */
[----:B------:R-:W-:Y:S02]  /*20c20*/  FMUL R2, R35, UR20 ;  /* 0x0000001423027c20 */ /* 0x000fe40008400000 */
[----:B------:R-:W5:Y:S01]  /*20c30*/  LDL.LU R35, [R1+0x260] ;  /* 0x0002600001237983 */ /* 0x000f620000300800 */
[----:B------:R-:W-:-:S03]  /*20c40*/  FMUL R3, R33, UR20 ;  /* 0x0000001421037c20 */ /* 0x000fc60008400000 */
[----:B------:R-:W5:Y:S01]  /*20c50*/  LDL.LU R33, [R1+0x264] ;  /* 0x0002640001217983 */ /* 0x000f620000300800 */
[----:B------:R-:W-:-:S03]  /*20c60*/  FMUL R4, R32, UR20 ;  /* 0x0000001420047c20 */ /* 0x000fc60008400000 */
[----:B------:R-:W5:Y:S01]  /*20c70*/  LDL.LU R32, [R1+0x268] ;  /* 0x0002680001207983 */ /* 0x000f620000300800 */
[C---:B------:R-:W-:Y:S02]  /*20c80*/  ISETP.LT.OR P3, PT, R0.reuse, 0xf1, !P1 ;  /* 0x000000f10000780c */ /* 0x040fe40004f61670 */
[C---:B------:R-:W-:Y:S01]  /*20c90*/  ISETP.LT.OR P6, PT, R0.reuse, 0xf2, !P1 ;  /* 0x000000f20000780c */ /* 0x040fe20004fc1670 */
[----:B------:R-:W5:Y:S01]  /*20ca0*/  LDL.LU R38, [R1+0x26c] ;  /* 0x00026c0001267983 */ /* 0x000f620000300800 */
[----:B------:R-:W-:-:S09]  /*20cb0*/  ISETP.LT.OR P5, PT, R0, 0xf1, !P2 ;  /* 0x000000f10000780c */ /* 0x000fd200057a1670 */
[----:B------:R0:W-:Y:S01]  /*20cc0*/  @!P3 STG.E.U8 desc[UR14][R24.64+0xf0], R7 ;  /* 0x0000f0071800b986 */ /* 0x0001e2000c10110e */
[----:B------:R-:W-:-:S03]  /*20cd0*/  ISETP.LT.OR P3, PT, R0, 0xf2, !P2 ;  /* 0x000000f20000780c */ /* 0x000fc60005761670 */
[----:B------:R1:W-:Y:S01]  /*20ce0*/  @!P6 STG.E.U8 desc[UR14][R24.64+0xf1], R13 ;  /* 0x0000f10d1800e986 */ /* 0x0003e2000c10110e */
[C---:B------:R-:W-:Y:S02]  /*20cf0*/  ISETP.LT.OR P6, PT, R0.reuse, 0xf9, !P1 ;  /* 0x000000f90000780c */ /* 0x040fe40004fc1670 */
[----:B------:R-:W-:Y:S01]  /*20d00*/  ISETP.LT.OR P1, PT, R0, 0xfa, !P1 ;  /* 0x000000fa0000780c */ /* 0x000fe20004f21670 */
[----:B------:R1:W-:Y:S01]  /*20d10*/  @!P5 STG.E.U8 desc[UR14][R26.64+0xf0], R5 ;  /* 0x0000f0051a00d986 */ /* 0x0003e2000c10110e */
[----:B0-----:R-:W-:Y:S02]  /*20d20*/  F2FP.SATFINITE.E4M3.F32.PACK_AB_MERGE_C R7, RZ, R3, RZ ;  /* 0x00000003ff07723e */ /* 0x001fe400048070ff */
[----:B-1----:R-:W-:Y:S02]  /*20d30*/  F2FP.SATFINITE.E4M3.F32.PACK_AB_MERGE_C R13, RZ, R4, RZ ;  /* 0x00000004ff0d723e */ /* 0x002fe400048070ff */
[----:B------:R-:W-:Y:S01]  /*20d40*/  F2FP.SATFINITE.E4M3.F32.PACK_AB_MERGE_C R5, RZ, R2, RZ ;  /* 0x00000002ff05723e */ /* 0x000fe200048070ff */
[----:B------:R0:W-:Y:S04]  /*20d50*/  @!P3 STG.E.U8 desc[UR14][R26.64+0xf1], R9 ;  /* 0x0000f1091a00b986 */ /* 0x0001e8000c10110e */
[----:B------:R1:W-:Y:S04]  /*20d60*/  @!P6 STG.E.U8 desc[UR14][R24.64+0xf8], R11 ;  /* 0x0000f80b1800e986 */ /* 0x0003e8000c10110e */
[----:B------:R1:W-:Y:S01]  /*20d70*/  @!P1 STG.E.U8 desc[UR14][R24.64+0xf9], R5 ;  /* 0x0000f90518009986 */ /* 0x0003e2000c10110e */
[----:B--2---:R-:W-:-:S03]  /*20d80*/  FMUL R2, R37, UR20 ;  /* 0x0000001425027c20 */ /* 0x004fc60008400000 */
[----:B------:R-:W2:Y:S01]  /*20d90*/  LDL.LU R37, [R1+0x270] ;  /* 0x0002700001257983 */ /* 0x000ea20000300800 */
[----:B---3--:R-:W-:-:S03]  /*20da0*/  FMUL R3, R39, UR20 ;  /* 0x0000001427037c20 */ /* 0x008fc60008400000 */
[----:B------:R-:W3:Y:S01]  /*20db0*/  LDL.LU R39, [R1+0x274] ;  /* 0x0002740001277983 */ /* 0x000ee20000300800 */
[----:B----4-:R-:W-:-:S03]  /*20dc0*/  FMUL R4, R36, UR20 ;  /* 0x0000001424047c20 */ /* 0x010fc60008400000 */
[----:B------:R-:W4:Y:S01]  /*20dd0*/  LDL.LU R36, [R1+0x278] ;  /* 0x0002780001247983 */ /* 0x000f220000300800 */
[----:B0-----:R-:W-:Y:S01]  /*20de0*/  F2FP.SATFINITE.E4M3.F32.PACK_AB_MERGE_C R9, RZ, R2, RZ ;  /* 0x00000002ff09723e */ /* 0x001fe200048070ff */
[----:B-----5:R-:W-:Y:S01]  /*20df0*/  FMUL R2, R35, UR20 ;  /* 0x0000001423027c20 */ /* 0x020fe20008400000 */
[----:B-1----:R-:W-:Y:S01]  /*20e00*/  F2FP.SATFINITE.E4M3.F32.PACK_AB_MERGE_C R11, RZ, R3, RZ ;  /* 0x00000003ff0b723e */ /* 0x002fe200048070ff */
[----:B------:R-:W5:Y:S01]  /*20e10*/  LDL.LU R35, [R1+0x27c] ;  /* 0x00027c0001237983 */ /* 0x000f620000300800 */
[----:B------:R-:W-:Y:S01]  /*20e20*/  F2FP.SATFINITE.E4M3.F32.PACK_AB_MERGE_C R5, RZ, R4, RZ ;  /* 0x00000004ff05723e */ /* 0x000fe200048070ff */
[----:B------:R-:W-:Y:S02]  /*20e30*/  FMUL R3, R33, UR20 ;  /* 0x0000001421037c20 */ /* 0x000fe40008400000 */
[----:B------:R-:W5:Y:S01]  /*20e40*/  LDL.LU R33, [R1+0x280] ;  /* 0x0002800001217983 */ /* 0x000f620000300800 */
[----:B------:R-:W-:-:S03]  /*20e50*/  FMUL R4, R32, UR20 ;  /* 0x0000001420047c20 */ /* 0x000fc60008400000 */
[----:B------:R-:W5:Y:S01]  /*20e60*/  LDL.LU R32, [R1+0x284] ;  /* 0x0002840001207983 */ /* 0x000f620000300800 */
[C---:B------:R-:W-:Y:S02]  /*20e70*/  ISETP.LT.OR P5, PT, R0.reuse, 0xf9, !P2 ;  /* 0x000000f90000780c */ /* 0x040fe400057a1670 */
[----:B------:R-:W-:Y:S02]  /*20e80*/  ISETP.LT.OR P2, PT, R0, 0xfa, !P2 ;  /* 0x000000fa0000780c */ /* 0x000fe40005741670 */
[C---:B------:R-:W-:Y:S02]  /*20e90*/  ISETP.GE.AND P6, PT, R34.reuse, 0x81, PT ;  /* 0x000000812200780c */ /* 0x040fe40003fc6270 */
[----:B------:R-:W-:Y:S02]  /*20ea0*/  ISETP.GE.AND P3, PT, R34, 0x89, PT ;  /* 0x000000892200780c */ /* 0x000fe40003f66270 */
[----:B------:R-:W-:-:S05]  /*20eb0*/  ISETP.LT.OR P1, PT, R0, 0x1, !P6 ;  /* 0x000000010000780c */ /* 0x000fca0007721670 */
[----:B------:R0:W-:Y:S01]  /*20ec0*/  @!P5 STG.E.U8 desc[UR14][R26.64+0xf8], R7 ;  /* 0x0000f8071a00d986 */ /* 0x0001e2000c10110e */
[----:B------:R-:W-:-:S03]  /*20ed0*/  ISETP.LT.OR P5, PT, R0, 0x1, !P3 ;  /* 0x000000010000780c */ /* 0x000fc60005fa1670 */
[----:B------:R1:W-:Y:S01]  /*20ee0*/  @!P2 STG.E.U8 desc[UR14][R26.64+0xf9], R13 ;  /* 0x0000f90d1a00a986 */ /* 0x0003e2000c10110e */
[----:B------:R-:W-:-:S03]  /*20ef0*/  ISETP.LT.OR P2, PT, R0, 0x2, !P6 ;  /* 0x000000020000780c */ /* 0x000fc60007741670 */
[----:B------:R1:W-:Y:S01]  /*20f00*/  @!P1 STG.E.U8 desc[UR14][R30.64], R9 ;  /* 0x000000091e009986 */ /* 0x0003e2000c10110e */
[----:B------:R-:W-:Y:S02]  /*20f10*/  ISETP.LT.OR P1, PT, R0, 0x2, !P3 ;  /* 0x000000020000780c */ /* 0x000fe40005f21670 */
[----:B0-----:R-:W-:Y:S01]  /*20f20*/  F2FP.SATFINITE.E4M3.F32.PACK_AB_MERGE_C R7, RZ, R2, RZ ;  /* 0x00000002ff07723e */ /* 0x001fe200048070ff */
[----:B------:R-:W-:Y:S02]  /*20f30*/  FMUL R2, R38, UR20 ;  /* 0x0000001426027c20 */ /* 0x000fe40008400000 */
[----:B------:R-:W5:Y:S04]  /*20f40*/  LDL.LU R38, [R1+0x288] ;  /* 0x0002880001267983 */ /* 0x000f680000300800 */
[----:B------:R-:W-:Y:S04]  /*20f50*/  @!P2 STG.E.U8 desc[UR14][R30.64+0x1], R11 ;  /* 0x0000010b1e00a986 */ /* 0x000fe8000c10110e */
[----:B------:R0:W-:Y:S01]  /*20f60*/  @!P5 STG.E.U8 desc[UR14][R28.64], R5 ;  /* 0x000000051c00d986 */ /* 0x0001e2000c10110e */
[----:B------:R-:W-:-:S02]  /*20f70*/  ISETP.LT.OR P5, PT, R0, 0xa, !P6 ;  /* 0x0000000a0000780c */ /* 0x000fc400077a1670 */
[----:B-1----:R-:W-:Y:S02]  /*20f80*/  F2FP.SATFINITE.E4M3.F32.PACK_AB_MERGE_C R13, RZ, R3, RZ ;  /* 0x00000003ff0d723e */ /* 0x002fe400048070ff */
[----:B------:R-:W-:Y:S01]  /*20f90*/  F2FP.SATFINITE.E4M3.F32.PACK_AB_MERGE_C R9, RZ, R4, RZ ;  /* 0x00000004ff09723e */ /* 0x000fe200048070ff */
[----:B------:R1:W-:Y:S01]  /*20fa0*/  @!P1 STG.E.U8 desc[UR14][R28.64+0x1], R7 ;  /* 0x000001071c009986 */ /* 0x0003e2000c10110e */
[----:B0-----:R-:W-:-:S07]  /*20fb0*/  F2FP.SATFINITE.E4M3.F32.PACK_AB_MERGE_C R5, RZ, R2, RZ ;  /* 0x00000002ff05723e */ /* 0x001fce00048070ff */
[----:B------:R0:W-:Y:S01]  /*20fc0*/  @!P5 STG.E.U8 desc[UR14][R30.64+0x9], R9 ;  /* 0x000009091e00d986 */ /* 0x0001e2000c10110e */
[----:B--2---:R-:W-:-:S03]  /*20fd0*/  FMUL R3, R37, UR20 ;  /* 0x0000001425037c20 */ /* 0x004fc60008400000 */
[----:B------:R-:W2:Y:S01]  /*20fe0*/  LDL.LU R37, [R1+0x28c] ;  /* 0x00028c0001257983 */ /* 0x000ea20000300800 */
[----:B---3--:R-:W-:-:S03]  /*20ff0*/  FMUL R4, R39, UR20 ;  /* 0x0000001427047c20 */ /* 0x008fc60008400000 */
[----:B------:R-:W3:Y:S01]  /*21000*/  LDL.LU R39, [R1+0x290] ;  /* 0x0002900001277983 */ /* 0x000ee20000300800 */
[----:B----4-:R-:W-:-:S03]  /*21010*/  FMUL R2, R36, UR20 ;  /* 0x0000001424027c20 */ /* 0x010fc60008400000 */
[----:B------:R-:W4:Y:S01]  /*21020*/  LDL.LU R36, [R1+0x294] ;  /* 0x0002940001247983 */ /* 0x000f220000300800 */
[----:B------:R-:W-:Y:S01]  /*21030*/  F2FP.SATFINITE.E4M3.F32.PACK_AB_MERGE_C R11, RZ, R3, RZ ;  /* 0x00000003ff0b723e */ /* 0x000fe200048070ff */
[----:B-----5:R-:W-:Y:S01]  /*21040*/  FMUL R3, R35, UR20 ;  /* 0x0000001423037c20 */ /* 0x020fe20008400000 */
[----:B-1----:R-:W-:Y:S01]  /*21050*/  F2FP.SATFINITE.E4M3.F32.PACK_AB_MERGE_C R7, RZ, R4, RZ ;  /* 0x00000004ff07723e */ /* 0x002fe200048070ff */
[----:B------:R-:W5:Y:S01]  /*21060*/  LDL.LU R35, [R1+0x298] ;  /* 0x0002980001237983 */ /* 0x000f620000300800 */
[----:B0-----:R-:W-:Y:S01]  /*21070*/  F2FP.SATFINITE.E4M3.F32.PACK_AB_MERGE_C R9, RZ, R2, RZ ;  /* 0x00000002ff09723e */ /* 0x001fe200048070ff */
[----:B------:R-:W-:Y:S02]  /*21080*/  FMUL R4, R33, UR20 ;  /* 0x0000001421047c20 */ /* 0x000fe40008400000 */
[----:B------:R-:W5:Y:S01]  /*21090*/  LDL.LU R33, [R1+0x29c] ;  /* 0x00029c0001217983 */ /* 0x000f620000300800 */
[----:B------:R-:W-:-:S03]  /*210a0*/  FMUL R2, R32, UR20 ;  /* 0x0000001420027c20 */ /* 0x000fc60008400000 */
[----:B------:R-:W5:Y:S01]  /*210b0*/  LDL.LU R32, [R1+0x2a0] ;  /* 0x0002a00001207983 */ /* 0x000f620000300800 */
[C---:B------:R-:W-:Y:S02]  /*210c0*/  ISETP.LT.OR P2, PT, R0.reuse, 0x9, !P6 ;  /* 0x000000090000780c */ /* 0x040fe40007741670 */
[C---:B------:R-:W-:Y:S02]  /*210d0*/  ISETP.LT.OR P1, PT, R0.reuse, 0x9, !P3 ;  /* 0x000000090000780c */ /* 0x040fe40005f21670 */
[----:B------:R-:W-:-:S09]  /*210e0*/  ISETP.LT.OR P5, PT, R0, 0x11, !P6 ;  /* 0x000000110000780c */ /* 0x000fd200077a1670 */
[----:B------:R0:W-:Y:S01]  /*210f0*/  @!P2 STG.E.U8 desc[UR14][R30.64+0x8], R13 ;  /* 0x0000080d1e00a986 */ /* 0x0001e2000c10110e */
[----:B------:R-:W-:-:S03]  /*21100*/  ISETP.LT.OR P2, PT, R0, 0xa, !P3 ;  /* 0x0000000a0000780c */ /* 0x000fc60005f41670 */
[----:B------:R1:W-:Y:S01]  /*21110*/  @!P1 STG.E.U8 desc[UR14][R28.64+0x8], R5 ;  /* 0x000008051c009986 */ /* 0x0003e2000c10110e */
[----:B------:R-:W-:Y:S02]  /*21120*/  ISETP.LT.OR P1, PT, R0, 0x11, !P3 ;  /* 0x000000110000780c */ /* 0x000fe40005f21670 */
[----:B0-----:R-:W-:-:S07]  /*21130*/  F2FP.SATFINITE.E4M3.F32.PACK_AB_MERGE_C R13, RZ, R3, RZ ;  /* 0x00000003ff0d723e */ /* 0x001fce00048070ff */
[----:B------:R0:W-:Y:S01]  /*21140*/  @!P2 STG.E.U8 desc[UR14][R28.64+0x9], R11 ;  /* 0x0000090b1c00a986 */ /* 0x0001e2000c10110e */
[----:B------:R-:W-:Y:S01]  /*21150*/  ISETP.LT.OR P2, PT, R0, 0x12, !P6 ;  /* 0x000000120000780c */ /* 0x000fe20007741670 */
[----:B------:R-:W-:Y:S02]  /*21160*/  FMUL R3, R38, UR20 ;  /* 0x0000001426037c20 */ /* 0x000fe40008400000 */
[----:B------:R0:W-:Y:S01]  /*21170*/  @!P5 STG.E.U8 desc[UR14][R30.64+0x10], R7 ;  /* 0x000010071e00d986 */ /* 0x0001e2000c10110e */
[----:B------:R-:W-:-:S03]  /*21180*/  ISETP.LT.OR P5, PT, R0, 0x12, !P3 ;  /* 0x000000120000780c */ /* 0x000fc60005fa1670 */
[----:B------:R-:W5:Y:S01]  /*21190*/  LDL.LU R38, [R1+0x2a4] ;  /* 0x0002a40001267983 */ /* 0x000f620000300800 */
[----:B-1----:R-:W-:Y:S02]  /*211a0*/  F2FP.SATFINITE.E4M3.F32.PACK_AB_MERGE_C R5, RZ, R4, RZ ;  /* 0x00000004ff05723e */ /* 0x002fe400048070ff */
[----:B0-----:R-:W-:Y:S02]  /*211b0*/  F2FP.SATFINITE.E4M3.F32.PACK_AB_MERGE_C R11, RZ, R3, RZ ;  /* 0x00000003ff0b723e */ /* 0x001fe400048070ff */
        /* <DEDUP_REMOVED lines=20> */
[C---:B------:R-:W-:Y:S02]  /*21300*/  ISETP.LT.OR P1, PT, R0.reuse, 0x19, !P6 ;  /* 0x000000190000780c */ /* 0x040fe40007721670 */
[----:B------:R-:W-:-:S09]  /*21310*/  ISETP.LT.OR P5, PT, R0, 0x19, !P3 ;  /* 0x000000190000780c */ /* 0x000fd20005fa1670 */
[----:B------:R-:W-:Y:S01]  /*21320*/  @!P2 STG.E.U8 desc[UR14][R30.64+0x19], R11 ;  /* 0x0000190b1e00a986 */ /* 0x000fe2000c10110e */
[----:B------:R-:W-:-:S03]  /*21330*/  ISETP.LT.OR P2, PT, R0, 0x1a, !P3 ;  /* 0x0000001a0000780c */ /* 0x000fc60005f41670 */
[----:B------:R0:W-:Y:S01]  /*21340*/  @!P1 STG.E.U8 desc[UR14][R30.64+0x18], R7 ;  /* 0x000018071e009986 */ /* 0x0001e2000c10110e */
[----:B------:R-:W-:-:S03]  /*21350*/  ISETP.LT.OR P1, PT, R0, 0x21, !P6 ;  /* 0x000000210000780c */ /* 0x000fc60007721670 */
[----:B------:R1:W-:Y:S01]  /*21360*/  @!P5 STG.E.U8 desc[UR14][R28.64+0x18], R9 ;  /* 0x000018091c00d986 */ /* 0x0003e2000c10110e */
[----:B------:R-:W-:-:S05]  /*21370*/  ISETP.LT.OR P5, PT, R0, 0x22, !P6 ;  /* 0x000000220000780c */ /* 0x000fca00077a1670 */
[----:B------:R1:W-:Y:S01]  /*21380*/  @!P2 STG.E.U8 desc[UR14][R28.64+0x19], R5 ;  /* 0x000019051c00a986 */ /* 0x0003e2000c10110e */
[----:B0-----:R-:W-:-:S03]  /*21390*/  F2FP.SATFINITE.E4M3.F32.PACK_AB_MERGE_C R7, RZ, R4, RZ ;  /* 0x00000004ff07723e */ /* 0x001fc600048070ff */
[----:B------:R-:W-:Y:S01]  /*213a0*/  @!P1 STG.E.U8 desc[UR14][R30.64+0x20], R13 ;  /* 0x0000200d1e009986 */ /* 0x000fe2000c10110e */
[----:B------:R-:W-:Y:S01]  /*213b0*/  ISETP.LT.OR P1, PT, R0, 0x21, !P3 ;  /* 0x000000210000780c */ /* 0x000fe20005f21670 */
[----:B------:R-:W-:Y:S02]  /*213c0*/  FMUL R4, R38, UR20 ;  /* 0x0000001426047c20 */ /* 0x000fe40008400000 */
[----:B------:R-:W5:Y:S01]  /*213d0*/  LDL.LU R38, [R1+0x2c0] ;  /* 0x0002c00001267983 */ /* 0x000f620000300800 */
[----:B-1----:R-:W-:Y:S02]  /*213e0*/  F2FP.SATFINITE.E4M3.F32.PACK_AB_MERGE_C R9, RZ, R2, RZ ;  /* 0x00000002ff09723e */ /* 0x002fe400048070ff */
[----:B------:R-:W-:Y:S02]  /*213f0*/  F2FP.SATFINITE.E4M3.F32.PACK_AB_MERGE_C R11, RZ, R3, RZ ;  /* 0x00000003ff0b723e */ /* 0x000fe400048070ff */
[----:B------:R-:W-:Y:S01]  /*21400*/  F2FP.SATFINITE.E4M3.F32.PACK_AB_MERGE_C R5, RZ, R4, RZ ;  /* 0x00000004ff05723e */ /* 0x000fe200048070ff */
        /* <DEDUP_REMOVED lines=10> */
[----:B------:R-:W-:Y:S01]  /*214b0*/  F2FP.SATFINITE.E4M3.F32.PACK_AB_MERGE_C R13, RZ, R3, RZ ;  /* 0x00000003ff0d723e */ /* 0x000fe200048070ff */
[----:B------:R-:W5:Y:S01]  /*214c0*/  LDL.LU R35, [R1+0x2d0] ;  /* 0x0002d00001237983 */ /* 0x000f620000300800 */
[----:B-1----:R-:W-:Y:S01]  /*214d0*/  F2FP.SATFINITE.E4M3.F32.PACK_AB_MERGE_C R9, RZ, R4, RZ ;  /* 0x00000004ff09723e */ /* 0x002fe200048070ff */
        /* <DEDUP_REMOVED lines=10> */
[----:B------:R-:W-:-:S09]  /*21580*/  ISETP.LT.OR P5, PT, R0, 0x2a, !P3 ;  /* 0x0000002a0000780c */ /* 0x000fd20005fa1670 */
[----:B------:R1:W-:Y:S01]  /*21590*/  @!P2 STG.E.U8 desc[UR14][R30.64+0x29], R7 ;  /* 0x000029071e00a986 */ /* 0x0003e2000c10110e */
[C---:B------:R-:W-:Y:S02]  /*215a0*/  ISETP.LT.OR P2, PT, R0.reuse, 0x32, !P6 ;  /* 0x000000320000780c */ /* 0x040fe40007741670 */
[----:B0-----:R-:W-:Y:S01]  /*215b0*/  F2FP.SATFINITE.E4M3.F32.PACK_AB_MERGE_C R5, RZ, R2, RZ ;  /* 0x00000002ff05723e */ /* 0x001fe200048070ff */
[----:B------:R-:W-:Y:S01]  /*215c0*/  @!P1 STG.E.U8 desc[UR14][R28.64+0x28], R13 ;  /* 0x0000280d1c009986 */ /* 0x000fe2000c10110e */
[----:B------:R-:W-:Y:S01]  /*215d0*/  ISETP.LT.OR P1, PT, R0, 0x31, !P6 ;  /* 0x000000310000780c */ /* 0x000fe20007721670 */
[----:B------:R-:W-:Y:S02]  /*215e0*/  FMUL R2, R38, UR20 ;  /* 0x0000001426027c20 */ /* 0x000fe40008400000 */
[----:B------:R0:W-:Y:S01]  /*215f0*/  @!P5 STG.E.U8 desc[UR14][R28.64+0x29], R9 ;  /* 0x000029091c00d986 */ /* 0x0001e2000c10110e */
[----:B------:R-:W-:-:S03]  /*21600*/  ISETP.LT.OR P5, PT, R0, 0x31, !P3 ;  /* 0x000000310000780c */ /* 0x000fc60005fa1670 */
[----:B------:R-:W5:Y:S01]  /*21610*/  LDL.LU R38, [R1+0x2dc] ;  /* 0x0002dc0001267983 */ /* 0x000f620000300800 */
[----:B------:R-:W-:Y:S02]  /*21620*/  F2FP.SATFINITE.E4M3.F32.PACK_AB_MERGE_C R11, RZ, R3, RZ ;  /* 0x00000003ff0b723e */ /* 0x000fe400048070ff */
[----:B-1----:R-:W-:Y:S02]  /*21630*/  F2FP.SATFINITE.E4M3.F32.PACK_AB_MERGE_C R7, RZ, R4, RZ ;  /* 0x00000004ff07723e */ /* 0x002fe400048070ff */
[----:B0-----:R-:W-:Y:S01]  /*21640*/  F2FP.SATFINITE.E4M3.F32.PACK_AB_MERGE_C R9, RZ, R2, RZ ;  /* 0x00000002ff09723e */ /* 0x001fe200048070ff */
[----:B------:R0:W-:Y:S04]  /*21650*/  @!P1 STG.E.U8 desc[UR14][R30.64+0x30], R5 ;  /* 0x000030051e009986 */ /* 0x0001e8000c10110e */
[----:B------:R-:W-:Y:S04]  /*21660*/  @!P2 STG.E.U8 desc[UR14][R30.64+0x31], R11 ;  /* 0x0000310b1e00a986 */ /* 0x000fe8000c10110e */
        /* <DEDUP_REMOVED lines=9> */
[----:B0-----:R-:W-:Y:S01]  /*21700*/  F2FP.SATFINITE.E4M3.F32.PACK_AB_MERGE_C R5, RZ, R4, RZ ;  /* 0x00000004ff05723e */ /* 0x001fe200048070ff */
        /* <DEDUP_REMOVED lines=8> */
[----:B------:R-:W-:Y:S02]  /*21790*/  ISETP.LT.OR P5, PT, R0, 0x3a, !P6 ;  /* 0x0000003a0000780c */ /* 0x000fe400077a1670 */
[----:B------:R-:W-:-:S07]  /*217a0*/  F2FP.SATFINITE.E4M3.F32.PACK_AB_MERGE_C R11, RZ, R3, RZ ;  /* 0x00000003ff0b723e */ /* 0x000fce00048070ff */
[----:B------:R0:W-:Y:S01]  /*217b0*/  @!P2 STG.E.U8 desc[UR14][R28.64+0x31], R9 ;  /* 0x000031091c00a986 */ /* 0x0001e2000c10110e */
[----:B------:R-:W-:-:S03]  /*217c0*/  ISETP.LT.OR P2, PT, R0, 0x3a, !P3 ;  /* 0x0000003a0000780c */ /* 0x000fc60005f41670 */
[----:B------:R-:W-:Y:S01]  /*217d0*/  @!P1 STG.E.U8 desc[UR14][R30.64+0x38], R13 ;  /* 0x0000380d1e009986 */ /* 0x000fe2000c10110e */
[----:B------:R-:W-:-:S03]  /*217e0*/  ISETP.LT.OR P1, PT, R0, 0x39, !P3 ;  /* 0x000000390000780c */ /* 0x000fc60005f21670 */
[----:B------:R1:W-:Y:S01]  /*217f0*/  @!P5 STG.E.U8 desc[UR14][R30.64+0x39], R5 ;  /* 0x000039051e00d986 */ /* 0x0003e2000c10110e */
[----:B------:R-:W-:Y:S02]  /*21800*/  ISETP.LT.OR P5, PT, R0, 0x41, !P6 ;  /* 0x000000410000780c */ /* 0x000fe400077a1670 */
[----:B0-----:R-:W-:Y:S01]  /*21810*/  F2FP.SATFINITE.E4M3.F32.PACK_AB_MERGE_C R9, RZ, R4, RZ ;  /* 0x00000004ff09723e */ /* 0x001fe200048070ff */
[----:B------:R-:W-:Y:S02]  /*21820*/  FMUL R3, R38, UR20 ;  /* 0x0000001426037c20 */ /* 0x000fe40008400000 */
[----:B------:R-:W5:Y:S01]  /*21830*/  LDL.LU R38, [R1+0x2f8] ;  /* 0x0002f80001267983 */ /* 0x000f620000300800 */
[----:B-1----:R-:W-:Y:S02]  /*21840*/  F2FP.SATFINITE.E4M3.F32.PACK_AB_MERGE_C R5, RZ, R2, RZ ;  /* 0x00000002ff05723e */ /* 0x002fe400048070ff */
[----:B------:R-:W-:Y:S01]  /*21850*/  F2FP.SATFINITE.E4M3.F32.PACK_AB_MERGE_C R13, RZ, R3, RZ ;  /* 0x00000003ff0d723e */ /* 0x000fe200048070ff */
        /* <DEDUP_REMOVED lines=24> */
[----:B------:R-:W-:-:S03]  /*219e0*/  ISETP.LT.OR P1, PT, R0, 0x49, !P6 ;  /* 0x000000490000780c */ /* 0x000fc60007721670 */
[----:B------:R1:W-:Y:S01]  /*219f0*/  @!P5 STG.E.U8 desc[UR14][R28.64+0x41], R7 ;  /* 0x000041071c00d986 */ /* 0x0003e2000c10110e */
[----:B------:R-:W-:Y:S02]  /*21a00*/  ISETP.LT.OR P5, PT, R0, 0x49, !P3 ;  /* 0x000000490000780c */ /* 0x000fe40005fa1670 */
[----:B0-----:R-:W-:-:S03]  /*21a10*/  F2FP.SATFINITE.E4M3.F32.PACK_AB_MERGE_C R5, RZ, R4, RZ ;  /* 0x00000004ff05723e */ /* 0x001fc600048070ff */
[----:B------:R-:W-:Y:S01]  /*21a20*/  @!P2 STG.E.U8 desc[UR14][R30.64+0x49], R11 ;  /* 0x0000490b1e00a986 */ /* 0x000fe2000c10110e */
[----:B------:R-:W-:Y:S02]  /*21a30*/  ISETP.LT.OR P2, PT, R0, 0x4a, !P3 ;  /* 0x0000004a0000780c */ /* 0x000fe40005f41670 */
[----:B-1----:R-:W-:Y:S01]  /*21a40*/  F2FP.SATFINITE.E4M3.F32.PACK_AB_MERGE_C R13, RZ, R3, RZ ;  /* 0x00000003ff0d723e */ /* 0x002fe200048070ff */
[----:B------:R-:W-:Y:S02]  /*21a50*/  FMUL R4, R38, UR20 ;  /* 0x0000001426047c20 */ /* 0x000fe40008400000 */
[----:B------:R-:W5:Y:S01]  /*21a60*/  LDL.LU R38, [R1+0x314] ;  /* 0x0003140001267983 */ /* 0x000f620000300800 */
[----:B------:R-:W-:-:S03]  /*21a70*/  F2FP.SATFINITE.E4M3.F32.PACK_AB_MERGE_C R7, RZ, R2, RZ ;  /* 0x00000002ff07723e */ /* 0x000fc600048070ff */
[----:B------:R0:W-:Y:S04]  /*21a80*/  @!P1 STG.E.U8 desc[UR14][R30.64+0x48], R9 ;  /* 0x000048091e009986 */ /* 0x0001e8000c10110e */
[----:B------:R1:W-:Y:S01]  /*21a90*/  @!P5 STG.E.U8 desc[UR14][R28.64+0x48], R5 ;  /* 0x000048051c00d986 */ /* 0x0003e2000c10110e */
[----:B0-----:R-:W-:-:S03]  /*21aa0*/  F2FP.SATFINITE.E4M3.F32.PACK_AB_MERGE_C R9, RZ, R4, RZ ;  /* 0x00000004ff09723e */ /* 0x001fc600048070ff */
[----:B------:R0:W-:Y:S01]  /*21ab0*/  @!P2 STG.E.U8 desc[UR14][R28.64+0x49], R7 ;  /* 0x000049071c00a986 */ /* 0x0001e2000c10110e */
[----:B--2---:R-:W-:-:S03]  /*21ac0*/  FMUL R2, R37, UR20 ;  /* 0x0000001425027c20 */ /* 0x004fc60008400000 */
[----:B------:R-:W2:Y:S01]  /*21ad0*/  LDL.LU R37, [R1+0x318] ;  /* 0x0003180001257983 */ /* 0x000ea20000300800 */
[----:B---3--:R-:W-:-:S03]  /*21ae0*/  FMUL R3, R39, UR20 ;  /* 0x0000001427037c20 */ /* 0x008fc60008400000 */
[----:B------:R-:W3:Y:S01]  /*21af0*/  LDL.LU R39, [R1+0x31c] ;  /* 0x00031c0001277983 */ /* 0x000ee20000300800 */
[----:B----4-:R-:W-:-:S03]  /*21b00*/  FMUL R4, R36, UR20 ;  /* 0x0000001424047c20 */ /* 0x010fc60008400000 */
[----:B------:R-:W4:Y:S01]  /*21b10*/  LDL.LU R36, [R1+0x320] ;  /* 0x0003200001247983 */ /* 0x000f220000300800 */
[----:B-1----:R-:W-:Y:S01]  /*21b20*/  F2FP.SATFINITE.E4M3.F32.PACK_AB_MERGE_C R5, RZ, R2, RZ ;  /* 0x00000002ff05723e */ /* 0x002fe200048070ff */
[----:B-----5:R-:W-:Y:S01]  /*21b30*/  FMUL R2, R35, UR20 ;  /* 0x0000001423027c20 */ /* 0x020fe20008400000 */
[----:B------:R-:W-:Y:S01]  /*21b40*/  F2FP.SATFINITE.E4M3.F32.PACK_AB_MERGE_C R11, RZ, R3, RZ ;  /* 0x00000003ff0b723e */ /* 0x000fe200048070ff */
        /* <DEDUP_REMOVED lines=13> */
[----:B------:R-:W-:Y:S01]  /*21c20*/  @!P2 STG.E.U8 desc[UR14][R28.64+0x51], R11 ;  /* 0x0000510b1c00a986 */ /* 0x000fe2000c10110e */
[----:B------:R-:W-:-:S05]  /*21c30*/  ISETP.LT.OR P2, PT, R0, 0x5a, !P6 ;  /* 0x0000005a0000780c */ /* 0x000fca0007741670 */
[----:B------:R1:W-:Y:S01]  /*21c40*/  @!P1 STG.E.U8 desc[UR14][R28.64+0x50], R5 ;  /* 0x000050051c009986 */ /* 0x0003e2000c10110e */
[----:B0-----:R-:W-:-:S03]  /*21c50*/  F2FP.SATFINITE.E4M3.F32.PACK_AB_MERGE_C R9, RZ, R2, RZ ;  /* 0x00000002ff09723e */ /* 0x001fc600048070ff */
[----:B------:R0:W-:Y:S01]  /*21c60*/  @!P5 STG.E.U8 desc[UR14][R30.64+0x58], R7 ;  /* 0x000058071e00d986 */ /* 0x0001e2000c10110e */
[----:B------:R-:W-:Y:S01]  /*21c70*/  ISETP.LT.OR P5, PT, R0, 0x5a, !P3 ;  /* 0x0000005a0000780c */ /* 0x000fe20005fa1670 */
[----:B------:R-:W-:Y:S02]  /*21c80*/  FMUL R2, R38, UR20 ;  /* 0x0000001426027c20 */ /* 0x000fe40008400000 */
[----:B------:R-:W5:Y:S01]  /*21c90*/  LDL.LU R38, [R1+0x330] ;  /* 0x0003300001267983 */ /* 0x000f620000300800 */
[----:B------:R-:W-:Y:S02]  /*21ca0*/  F2FP.SATFINITE.E4M3.F32.PACK_AB_MERGE_C R13, RZ, R3, RZ ;  /* 0x00000003ff0d723e */ /* 0x000fe400048070ff */
[----:B-1----:R-:W-:Y:S02]  /*21cb0*/  F2FP.SATFINITE.E4M3.F32.PACK_AB_MERGE_C R5, RZ, R4, RZ ;  /* 0x00000004ff05723e */ /* 0x002fe400048070ff */
[----:B0-----:R-:W-:Y:S01]  /*21cc0*/  F2FP.SATFINITE.E4M3.F32.PACK_AB_MERGE_C R7, RZ, R2, RZ ;  /* 0x00000002ff07723e */ /* 0x001fe200048070ff */
        /* <DEDUP_REMOVED lines=22> */
[----:B------:R-:W-:Y:S01]  /*21e30*/  @!P2 STG.E.U8 desc[UR14][R30.64+0x61], R11 ;  /* 0x0000610b1e00a986 */ /* 0x000fe2000c10110e */
[----:B------:R-:W-:Y:S02]  /*21e40*/  ISETP.LT.OR P2, PT, R0, 0x62, !P3 ;  /* 0x000000620000780c */ /* 0x000fe40005f41670 */
[----:B0-----:R-:W-:-:S07]  /*21e50*/  F2FP.SATFINITE.E4M3.F32.PACK_AB_MERGE_C R13, RZ, R3, RZ ;  /* 0x00000003ff0d723e */ /* 0x001fce00048070ff */
[----:B------:R0:W-:Y:S01]  /*21e60*/  @!P1 STG.E.U8 desc[UR14][R30.64+0x60], R7 ;  /* 0x000060071e009986 */ /* 0x0001e2000c10110e */
[----:B------:R-:W-:-:S03]  /*21e70*/  ISETP.LT.OR P1, PT, R0, 0x69, !P6 ;  /* 0x000000690000780c */ /* 0x000fc60007721670 */
[----:B------:R1:W-:Y:S01]  /*21e80*/  @!P5 STG.E.U8 desc[UR14][R28.64+0x60], R9 ;  /* 0x000060091c00d986 */ /* 0x0003e2000c10110e */
[----:B------:R-:W-:Y:S01]  /*21e90*/  ISETP.LT.OR P5, PT, R0, 0x6a, !P6 ;  /* 0x0000006a0000780c */ /* 0x000fe200077a1670 */
[----:B------:R-:W-:Y:S02]  /*21ea0*/  FMUL R3, R38, UR20 ;  /* 0x0000001426037c20 */ /* 0x000fe40008400000 */
[----:B------:R-:W5:Y:S01]  /*21eb0*/  LDL.LU R38, [R1+0x34c] ;  /* 0x00034c0001267983 */ /* 0x000f620000300800 */
[----:B0-----:R-:W-:Y:S02]  /*21ec0*/  F2FP.SATFINITE.E4M3.F32.PACK_AB_MERGE_C R7, RZ, R4, RZ ;  /* 0x00000004ff07723e */ /* 0x001fe400048070ff */
[----:B------:R-:W-:Y:S02]  /*21ed0*/  F2FP.SATFINITE.E4M3.F32.PACK_AB_MERGE_C R11, RZ, R3, RZ ;  /* 0x00000003ff0b723e */ /* 0x000fe400048070ff */
[----:B-1----:R-:W-:Y:S01]  /*21ee0*/  F2FP.SATFINITE.E4M3.F32.PACK_AB_MERGE_C R9, RZ, R2, RZ ;  /* 0x00000002ff09723e */ /* 0x002fe200048070ff */
        /* <DEDUP_REMOVED lines=64> */
[----:B------:R-:W-:-:S03]  /*222f0*/  ISETP.LT.OR P1, PT, R0, 0x81, !P3 ;  /* 0x000000810000780c */ /* 0x000fc60005f21670 */
        /* <DEDUP_REMOVED lines=164> */
[C---:B------:R-:W-:Y:S01]  /*22d40*/  ISETP.LT.OR P1, PT, R0.reuse, 0xc1, !P6 ;  /* 0x000000c10000780c */ /* 0x040fe20007721670 */
[----:B------:R-:W5:Y:S01]  /*22d50*/  LDL.LU R39, [R1+0x410] ;  /* 0x0004100001277983 */ /* 0x000f620000300800 */
        /* <DEDUP_REMOVED lines=20> */
[----:B---3--:R-:W-:Y:S01]  /*22ea0*/  FMUL R3, R41, UR20 ;  /* 0x0000001429037c20 */ /* 0x008fe20008400000 */
[----:B0-----:R-:W-:Y:S01]  /*22eb0*/  F2FP.SATFINITE.E4M3.F32.PACK_AB_MERGE_C R5, RZ, R2, RZ ;  /* 0x00000002ff05723e */ /* 0x001fe200048070ff */
[----:B----4-:R-:W-:Y:S02]  /*22ec0*/  FMUL R4, R36, UR20 ;  /* 0x0000001424047c20 */ /* 0x010fe40008400000 */
[----:B------:R-:W3:Y:S01]  /*22ed0*/  LDL.LU R36, [R1+0x41c] ;  /* 0x00041c0001247983 */ /* 0x000ee20000300800 */
[----:B------:R-:W-:Y:S01]  /*22ee0*/  F2FP.SATFINITE.E4M3.F32.PACK_AB_MERGE_C R13, RZ, R3, RZ ;  /* 0x00000003ff0d723e */ /* 0x000fe200048070ff */
[----:B-----5:R-:W-:Y:S01]  /*22ef0*/  FMUL R2, R35, UR20 ;  /* 0x0000001423027c20 */ /* 0x020fe20008400000 */
[----:B-1----:R-:W-:Y:S01]  /*22f00*/  F2FP.SATFINITE.E4M3.F32.PACK_AB_MERGE_C R7, RZ, R4, RZ ;  /* 0x00000004ff07723e */ /* 0x002fe200048070ff */
[----:B------:R-:W4:Y:S01]  /*22f10*/  LDL.LU R35, [R1+0x420] ;  /* 0x0004200001237983 */ /* 0x000f220000300800 */
[----:B------:R-:W-:-:S03]  /*22f20*/  FMUL R3, R33, UR20 ;  /* 0x0000001421037c20 */ /* 0x000fc60008400000 */
[----:B------:R-:W5:Y:S01]  /*22f30*/  LDL.LU R33, [R1+0x424] ;  /* 0x0004240001217983 */ /* 0x000f620000300800 */
[----:B------:R-:W-:-:S03]  /*22f40*/  FMUL R4, R32, UR20 ;  /* 0x0000001420047c20 */ /* 0x000fc60008400000 */
[----:B------:R-:W5:Y:S01]  /*22f50*/  LDL.LU R32, [R1+0x428] ;  /* 0x0004280001207983 */ /* 0x000f620000300800 */
[C---:B------:R-:W-:Y:S02]  /*22f60*/  ISETP.LT.OR P2, PT, R0.reuse, 0xca, !P3 ;  /* 0x000000ca0000780c */ /* 0x040fe40005f41670 */
[C---:B------:R-:W-:Y:S01]  /*22f70*/  ISETP.LT.OR P5, PT, R0.reuse, 0xd1, !P6 ;  /* 0x000000d10000780c */ /* 0x040fe200077a1670 */
[----:B------:R-:W5:Y:S01]  /*22f80*/  LDL.LU R43, [R1+0x42c] ;  /* 0x00042c00012b7983 */ /* 0x000f620000300800 */
[----:B------:R-:W-:-:S03]  /*22f90*/  ISETP.LT.OR P1, PT, R0, 0xd1, !P3 ;  /* 0x000000d10000780c */ /* 0x000fc60005f21670 */
[----:B------:R-:W5:Y:S04]  /*22fa0*/  LDL.LU R42, [R1+0x430] ;  /* 0x00043000012a7983 */ /* 0x000f680000300800 */
[----:B------:R-:W5:Y:S04]  /*22fb0*/  LDL.LU R41, [R1+0x434] ;  /* 0x0004340001297983 */ /* 0x000f680000300800 */
[----:B------:R0:W-:Y:S01]  /*22fc0*/  @!P2 STG.E.U8 desc[UR14][R28.64+0xc9], R11 ;  /* 0x0000c90b1c00a986 */ /* 0x0001e2000c10110e */
[----:B------:R-:W-:-:S03]  /*22fd0*/  ISETP.LT.OR P2, PT, R0, 0xd2, !P6 ;  /* 0x000000d20000780c */ /* 0x000fc60007741670 */
[----:B------:R1:W-:Y:S01]  /*22fe0*/  @!P5 STG.E.U8 desc[UR14][R30.64+0xd0], R9 ;  /* 0x0000d0091e00d986 */ /* 0x0003e2000c10110e */
[----:B------:R-:W-:Y:S02]  /*22ff0*/  ISETP.LT.OR P5, PT, R0, 0xd2, !P3 ;  /* 0x000000d20000780c */ /* 0x000fe40005fa1670 */
[----:B0-----:R-:W-:-:S07]  /*23000*/  F2FP.SATFINITE.E4M3.F32.PACK_AB_MERGE_C R11, RZ, R3, RZ ;  /* 0x00000003ff0b723e */ /* 0x001fce00048070ff */
[----:B------:R0:W-:Y:S01]  /*23010*/  @!P2 STG.E.U8 desc[UR14][R30.64+0xd1], R5 ;  /* 0x0000d1051e00a986 */ /* 0x0001e2000c10110e */
[C---:B------:R-:W-:Y:S02]  /*23020*/  ISETP.LT.OR P2, PT, R0.reuse, 0xda, !P6 ;  /* 0x000000da0000780c */ /* 0x040fe40007741670 */
[----:B-1----:R-:W-:Y:S01]  /*23030*/  F2FP.SATFINITE.E4M3.F32.PACK_AB_MERGE_C R9, RZ, R2, RZ ;  /* 0x00000002ff09723e */ /* 0x002fe200048070ff */
[----:B------:R-:W-:Y:S01]  /*23040*/  @!P1 STG.E.U8 desc[UR14][R28.64+0xd0], R13 ;  /* 0x0000d00d1c009986 */ /* 0x000fe2000c10110e */
[C---:B------:R-:W-:Y:S01]  /*23050*/  ISETP.LT.OR P1, PT, R0.reuse, 0xd9, !P6 ;  /* 0x000000d90000780c */ /* 0x040fe20007721670 */
[----:B------:R-:W-:Y:S02]  /*23060*/  FMUL R2, R39, UR20 ;  /* 0x0000001427027c20 */ /* 0x000fe40008400000 */
[----:B------:R1:W-:Y:S01]  /*23070*/  @!P5 STG.E.U8 desc[UR14][R28.64+0xd1], R7 ;  /* 0x0000d1071c00d986 */ /* 0x0003e2000c10110e */
[----:B------:R-:W-:Y:S01]  /*23080*/  ISETP.LT.OR P5, PT, R0, 0xd9, !P3 ;  /* 0x000000d90000780c */ /* 0x000fe20005fa1670 */
[----:B------:R-:W-:-:S02]  /*23090*/  FMUL R3, R38, UR20 ;  /* 0x0000001426037c20 */ /* 0x000fc40008400000 */
[----:B------:R-:W5:Y:S04]  /*230a0*/  LDL.LU R39, [R1+0x438] ;  /* 0x0004380001277983 */ /* 0x000f680000300800 */
[----:B------:R-:W5:Y:S01]  /*230b0*/  LDL.LU R38, [R1+0x43c] ;  /* 0x00043c0001267983 */ /* 0x000f620000300800 */
[----:B0-----:R-:W-:Y:S02]  /*230c0*/  F2FP.SATFINITE.E4M3.F32.PACK_AB_MERGE_C R5, RZ, R4, RZ ;  /* 0x00000004ff05723e */ /* 0x001fe400048070ff */
[----:B-1----:R-:W-:Y:S01]  /*230d0*/  F2FP.SATFINITE.E4M3.F32.PACK_AB_MERGE_C R7, RZ, R2, RZ ;  /* 0x00000002ff07723e */ /* 0x002fe200048070ff */
[----:B------:R0:W-:Y:S01]  /*230e0*/  @!P1 STG.E.U8 desc[UR14][R30.64+0xd8], R9 ;  /* 0x0000d8091e009986 */ /* 0x0001e2000c10110e */
[----:B------:R-:W-:-:S03]  /*230f0*/  F2FP.SATFINITE.E4M3.F32.PACK_AB_MERGE_C R13, RZ, R3, RZ ;  /* 0x00000003ff0d723e */ /* 0x000fc600048070ff */
[----:B------:R-:W-:Y:S04]  /*23100*/  @!P2 STG.E.U8 desc[UR14][R30.64+0xd9], R11 ;  /* 0x0000d90b1e00a986 */ /* 0x000fe8000c10110e */
[----:B------:R1:W-:Y:S01]  /*23110*/  @!P5 STG.E.U8 desc[UR14][R28.64+0xd8], R5 ;  /* 0x0000d8051c00d986 */ /* 0x0003e2000c10110e */
[----:B--2---:R-:W-:-:S03]  /*23120*/  FMUL R4, R37, UR20 ;  /* 0x0000001425047c20 */ /* 0x004fc60008400000 */
[----:B------:R-:W2:Y:S01]  /*23130*/  LDL.LU R37, [R1+0x440] ;  /* 0x0004400001257983 */ /* 0x000ea20000300800 */
[----:B---3--:R-:W-:Y:S01]  /*23140*/  FMUL R2, R36, UR20 ;  /* 0x0000001424027c20 */ /* 0x008fe20008400000 */
[----:B0-----:R-:W-:Y:S02]  /*23150*/  F2FP.SATFINITE.E4M3.F32.PACK_AB_MERGE_C R9, RZ, R4, RZ ;  /* 0x00000004ff09723e */ /* 0x001fe400048070ff */
[----:B------:R-:W3:Y:S01]  /*23160*/  LDL.LU R36, [R1+0x444] ;  /* 0x0004440001247983 */ /* 0x000ee20000300800 */
[----:B----4-:R-:W-:Y:S01]  /*23170*/  FMUL R3, R35, UR20 ;  /* 0x0000001423037c20 */ /* 0x010fe20008400000 */
[----:B-1----:R-:W-:Y:S02]  /*23180*/  F2FP.SATFINITE.E4M3.F32.PACK_AB_MERGE_C R5, RZ, R2, RZ ;  /* 0x00000002ff05723e */ /* 0x002fe400048070ff */
[----:B------:R-:W4:Y:S01]  /*23190*/  LDL.LU R35, [R1+0x448] ;  /* 0x0004480001237983 */ /* 0x000f220000300800 */
[----:B-----5:R-:W-:-:S03]  /*231a0*/  FMUL R4, R33, UR20 ;  /* 0x0000001421047c20 */ /* 0x020fc60008400000 */
        /* <DEDUP_REMOVED lines=11> */
[----:B------:R-:W-:Y:S02]  /*23260*/  ISETP.LT.OR P5, PT, R0, 0xe9, !P6 ;  /* 0x000000e90000780c */ /* 0x000fe400077a1670 */
[----:B------:R-:W-:Y:S02]  /*23270*/  F2FP.SATFINITE.E4M3.F32.PACK_AB_MERGE_C R11, RZ, R3, RZ ;  /* 0x00000003ff0b723e */ /* 0x000fe400048070ff */
[----:B0-----:R-:W-:-:S03]  /*23280*/  F2FP.SATFINITE.E4M3.F32.PACK_AB_MERGE_C R7, RZ, R4, RZ ;  /* 0x00000004ff07723e */ /* 0x001fc600048070ff */
[----:B------:R-:W-:Y:S01]  /*23290*/  @!P2 STG.E.U8 desc[UR14][R28.64+0xe1], R11 ;  /* 0x0000e10b1c00a986 */ /* 0x000fe2000c10110e */
[----:B------:R-:W-:-:S03]  /*232a0*/  ISETP.LT.OR P2, PT, R0, 0xea, !P6 ;  /* 0x000000ea0000780c */ /* 0x000fc60007741670 */
[----:B------:R0:W-:Y:S01]  /*232b0*/  @!P1 STG.E.U8 desc[UR14][R28.64+0xe0], R5 ;  /* 0x0000e0051c009986 */ /* 0x0001e2000c10110e */
[----:B------:R-:W-:-:S03]  /*232c0*/  ISETP.LT.OR P1, PT, R0, 0xe9, !P3 ;  /* 0x000000e90000780c */ /* 0x000fc60005f21670 */
[----:B------:R0:W-:Y:S01]  /*232d0*/  @!P5 STG.E.U8 desc[UR14][R30.64+0xe8], R7 ;  /* 0x0000e8071e00d986 */ /* 0x0001e2000c10110e */
[----:B------:R-:W-:Y:S01]  /*232e0*/  ISETP.LT.OR P5, PT, R0, 0xea, !P3 ;  /* 0x000000ea0000780c */ /* 0x000fe20005fa1670 */
[----:B------:R-:W-:Y:S01]  /*232f0*/  FMUL R3, R43, UR20 ;  /* 0x000000142b037c20 */ /* 0x000fe20008400000 */
[----:B------:R-:W-:Y:S01]  /*23300*/  FMUL R4, R42, UR20 ;  /* 0x000000142a047c20 */ /* 0x000fe20008400000 */
[----:B-1----:R-:W-:-:S03]  /*23310*/  F2FP.SATFINITE.E4M3.F32.PACK_AB_MERGE_C R9, RZ, R2, RZ ;  /* 0x00000002ff09723e */ /* 0x002fc600048070ff */
[----:B------:R-:W-:Y:S02]  /*23320*/  F2FP.SATFINITE.E4M3.F32.PACK_AB_MERGE_C R13, RZ, R3, RZ ;  /* 0x00000003ff0d723e */ /* 0x000fe400048070ff */
[----:B0-----:R-:W-:Y:S01]  /*23330*/  F2FP.SATFINITE.E4M3.F32.PACK_AB_MERGE_C R5, RZ, R4, RZ ;  /* 0x00000004ff05723e */ /* 0x001fe200048070ff */
[----:B------:R0:W-:Y:S01]  /*23340*/  @!P2 STG.E.U8 desc[UR14][R30.64+0xe9], R9 ;  /* 0x0000e9091e00a986 */ /* 0x0001e2000c10110e */
[----:B------:R-:W-:-:S03]  /*23350*/  ISETP.LT.OR P2, PT, R0, 0xf1, !P3 ;  /* 0x000000f10000780c */ /* 0x000fc60005f41670 */
[----:B------:R-:W-:Y:S01]  /*23360*/  @!P1 STG.E.U8 desc[UR14][R28.64+0xe8], R13 ;  /* 0x0000e80d1c009986 */ /* 0x000fe2000c10110e */
[----:B------:R-:W-:-:S03]  /*23370*/  ISETP.LT.OR P1, PT, R0, 0xf1, !P6 ;  /* 0x000000f10000780c */ /* 0x000fc60007721670 */
[----:B------:R-:W-:Y:S01]  /*23380*/  @!P5 STG.E.U8 desc[UR14][R28.64+0xe9], R5 ;  /* 0x0000e9051c00d986 */ /* 0x000fe2000c10110e */
[----:B------:R-:W-:Y:S01]  /*23390*/  ISETP.LT.OR P5, PT, R0, 0xf2, !P6 ;  /* 0x000000f20000780c */ /* 0x000fe200077a1670 */
[----:B------:R-:W-:Y:S01]  /*233a0*/  FMUL R2, R41, UR20 ;  /* 0x0000001429027c20 */ /* 0x000fe20008400000 */
[----:B------:R-:W-:Y:S01]  /*233b0*/  FMUL R3, R39, UR20 ;  /* 0x0000001427037c20 */ /* 0x000fe20008400000 */
[----:B------:R-:W-:-:S03]  /*233c0*/  FMUL R4, R38, UR20 ;  /* 0x0000001426047c20 */ /* 0x000fc60008400000 */
[----:B------:R-:W-:Y:S02]  /*233d0*/  F2FP.SATFINITE.E4M3.F32.PACK_AB_MERGE_C R7, RZ, R2, RZ ;  /* 0x00000002ff07723e */ /* 0x000fe400048070ff */
[----:B------:R-:W-:Y:S02]  /*233e0*/  F2FP.SATFINITE.E4M3.F32.PACK_AB_MERGE_C R11, RZ, R3, RZ ;  /* 0x00000003ff0b723e */ /* 0x000fe400048070ff */
[----:B0-----:R-:W-:Y:S01]  /*233f0*/  F2FP.SATFINITE.E4M3.F32.PACK_AB_MERGE_C R9, RZ, R4, RZ ;  /* 0x00000004ff09723e */ /* 0x001fe200048070ff */
[----:B------:R0:W-:Y:S01]  /*23400*/  @!P1 STG.E.U8 desc[UR14][R30.64+0xf0], R7 ;  /* 0x0000f0071e009986 */ /* 0x0001e2000c10110e */
[----:B------:R-:W-:-:S03]  /*23410*/  ISETP.LT.OR P1, PT, R0, 0xf9, !P6 ;  /* 0x000000f90000780c */ /* 0x000fc60007721670 */
[----:B------:R1:W-:Y:S01]  /*23420*/  @!P5 STG.E.U8 desc[UR14][R30.64+0xf1], R11 ;  /* 0x0000f10b1e00d986 */ /* 0x0003e2000c10110e */
[C---:B------:R-:W-:Y:S02]  /*23430*/  ISETP.LT.OR P5, PT, R0.reuse, 0xf2, !P3 ;  /* 0x000000f20000780c */ /* 0x040fe40005fa1670 */
[C---:B------:R-:W-:Y:S01]  /*23440*/  ISETP.LT.OR P6, PT, R0.reuse, 0xfa, !P6 ;  /* 0x000000fa0000780c */ /* 0x040fe200077c1670 */
[----:B------:R5:W-:Y:S01]  /*23450*/  @!P2 STG.E.U8 desc[UR14][R28.64+0xf0], R9 ;  /* 0x0000f0091c00a986 */ /* 0x000be2000c10110e */
[C---:B------:R-:W-:Y:S02]  /*23460*/  ISETP.LT.OR P2, PT, R0.reuse, 0xf9, !P3 ;  /* 0x000000f90000780c */ /* 0x040fe40005f41670 */
[----:B------:R-:W-:Y:S01]  /*23470*/  ISETP.LT.OR P3, PT, R0, 0xfa, !P3 ;  /* 0x000000fa0000780c */ /* 0x000fe20005f61670 */
[----:B--2---:R-:W-:Y:S01]  /*23480*/  FMUL R0, R37, UR20 ;  /* 0x0000001425007c20 */ /* 0x004fe20008400000 */
[----:B---3--:R-:W-:Y:S01]  /*23490*/  FMUL R2, R36, UR20 ;  /* 0x0000001424027c20 */ /* 0x008fe20008400000 */
[----:B----4-:R-:W-:-:S03]  /*234a0*/  FMUL R3, R35, UR20 ;  /* 0x0000001423037c20 */ /* 0x010fc60008400000 */
[----:B0-----:R-:W-:Y:S02]  /*234b0*/  F2FP.SATFINITE.E4M3.F32.PACK_AB_MERGE_C R7, RZ, R0, RZ ;  /* 0x00000000ff07723e */ /* 0x001fe400048070ff */
[----:B-1----:R-:W-:Y:S02]  /*234c0*/  F2FP.SATFINITE.E4M3.F32.PACK_AB_MERGE_C R11, RZ, R2, RZ ;  /* 0x00000002ff0b723e */ /* 0x002fe400048070ff */
[----:B------:R-:W-:Y:S01]  /*234d0*/  F2FP.SATFINITE.E4M3.F32.PACK_AB_MERGE_C R3, RZ, R3, RZ ;  /* 0x00000003ff03723e */ /* 0x000fe200048070ff */
[----:B-----5:R-:W-:Y:S01]  /*234e0*/  FMUL R4, R33, UR20 ;  /* 0x0000001421047c20 */ /* 0x020fe20008400000 */
[----:B------:R-:W-:-:S04]  /*234f0*/  FMUL R5, R32, UR20 ;  /* 0x0000001420057c20 */ /* 0x000fc80008400000 */
[----:B------:R-:W-:Y:S01]  /*23500*/  F2FP.SATFINITE.E4M3.F32.PACK_AB_MERGE_C R9, RZ, R4, RZ ;  /* 0x00000004ff09723e */ /* 0x000fe200048070ff */
[----:B------:R0:W-:Y:S01]  /*23510*/  @!P5 STG.E.U8 desc[UR14][R28.64+0xf1], R7 ;  /* 0x0000f1071c00d986 */ /* 0x0001e2000c10110e */
[----:B------:R-:W-:-:S03]  /*23520*/  F2FP.SATFINITE.E4M3.F32.PACK_AB_MERGE_C R5, RZ, R5, RZ ;  /* 0x00000005ff05723e */ /* 0x000fc600048070ff */
[----:B------:R0:W-:Y:S04]  /*23530*/  @!P1 STG.E.U8 desc[UR14][R30.64+0xf8], R11 ;  /* 0x0000f80b1e009986 */ /* 0x0001e8000c10110e */
[----:B------:R0:W-:Y:S04]  /*23540*/  @!P6 STG.E.U8 desc[UR14][R30.64+0xf9], R3 ;  /* 0x0000f9031e00e986 */ /* 0x0001e8000c10110e */
[----:B------:R0:W-:Y:S04]  /*23550*/  @!P2 STG.E.U8 desc[UR14][R28.64+0xf8], R9 ;  /* 0x0000f8091c00a986 */ /* 0x0001e8000c10110e */
[----:B------:R0:W-:Y:S02]  /*23560*/  @!P3 STG.E.U8 desc[UR14][R28.64+0xf9], R5 ;  /* 0x0000f9051c00b986 */ /* 0x0001e4000c10110e */
.L_x_551:
[----:B------:R-:W-:Y:S05]  /*23570*/  BSYNC B0 ;  /* 0x0000000000007941 */ /* 0x000fea0003800000 */
.L_x_37:
[----:B0-2---:R-:W2:Y:S04]  /*23580*/  LDL.LU R3, [R1+0x458] ;  /* 0x0004580001037983 */ /* 0x005ea80000300800 */
[----:B------:R-:W2:Y:S01]  /*23590*/  LDL.LU R2, [R1+0x45c] ;  /* 0x00045c0001027983 */ /* 0x000ea20000300800 */
[----:B------:R-:W-:Y:S01]  /*235a0*/  ULDC UR6, c[0x0][0xc] ;  /* 0x0000030000067ab9 */ /* 0x000fe20000000800 */
[----:B------:R-:W-:Y:S01]  /*235b0*/  ULDC UR7, c[0x0][0x10] ;  /* 0x0000040000077ab9 */ /* 0x000fe20000000800 */
[----:B---34-:R-:W2:Y:S01]  /*235c0*/  LDC R5, c[0x0][0x14] ;  /* 0x00000500ff057b82 */ /* 0x018ea20000000800 */
[----:B------:R-:W-:Y:S01]  /*235d0*/  UIMAD.WIDE.U32 UR6, UR6, UR7, URZ ;  /* 0x00000007060672a5 */ /* 0x000fe2000f8e003f */
[----:B-----5:R-:W-:Y:S01]  /*235e0*/  PRMT R0, RZ, 0x7610, R0 ;  /* 0x00007610ff007816 */ /* 0x020fe20000000000 */
[----:B------:R-:W-:-:S04]  /*235f0*/  UMOV UR10, 0xffffffff ;  /* 0xffffffff000a7882 */ /* 0x000fc80000000000 */
[----:B--2---:R-:W-:-:S04]  /*23600*/  IMAD.WIDE.U32 R2, R5, UR6, R2 ;  /* 0x0000000605027c25 */ /* 0x004fc8000f8e0002 */
[----:B------:R-:W-:Y:S01]  /*23610*/  IMAD R5, R5, UR7, RZ ;  /* 0x0000000705057c24 */ /* 0x000fe2000f8e02ff */
[----:B------:R-:W-:Y:S01]  /*23620*/  ULDC.64 UR6, c[0x0][0x650] ;  /* 0x0001940000067ab9 */ /* 0x000fe20000000a00 */
[----:B------:R-:W-:Y:S01]  /*23630*/  IMAD.MOV.U32 R11, RZ, RZ, R2 ;  /* 0x000000ffff0b7224 */ /* 0x000fe200078e0002 */
[----:B------:R-:W-:Y:S01]  /*23640*/  ISETP.GE.U32.AND P1, PT, R2, UR6, PT ;  /* 0x0000000602007c0c */ /* 0x000fe2000bf26070 */
[----:B------:R-:W-:Y:S02]  /*23650*/  IMAD.IADD R13, R3, 0x1, R5 ;  /* 0x00000001030d7824 */ /* 0x000fe400078e0205 */
[----:B------:R-:W-:-:S03]  /*23660*/  IMAD.MOV.U32 R2, RZ, RZ, -0x1 ;  /* 0xffffffffff027424 */ /* 0x000fc600078e00ff */
[----:B------:R0:W-:Y:S01]  /*23670*/  STL [R1+0x458], R13 ;  /* 0x0004580d01007387 */ /* 0x0001e20000100800 */
[----:B------:R-:W-:-:S03]  /*23680*/  ISETP.GE.U32.AND.EX P1, PT, R13, UR7, PT, P1 ;  /* 0x000000070d007c0c */ /* 0x000fc6000bf26110 */
[----:B------:R0:W-:Y:S04]  /*23690*/  STL [R1+0x45c], R11 ;  /* 0x00045c0b01007387 */ /* 0x0001e80000100800 */
[----:B------:R0:W-:Y:S06]  /*236a0*/  STL [R1+0x460], R2 ;  /* 0x0004600201007387 */ /* 0x0001ec0000100800 */
[----:B------:R-:W-:Y:S05]  /*236b0*/  @P1 BRA `(.L_x_552) ;  /* 0x0000000400741947 */ /* 0x000fea0003800000 */
[----:B------:R-:W2:Y:S01]  /*236c0*/  S2R R8, SR_CTAID.X ;  /* 0x0000000000087919 */ /* 0x000ea20000002500 */
[----:B------:R-:W-:Y:S01]  /*236d0*/  ULDC.64 UR18, c[0x0][0x628] ;  /* 0x00018a0000127ab9 */ /* 0x000fe20000000a00 */
[----:B------:R-:W3:Y:S01]  /*236e0*/  LDC R9, c[0x0][0x144] ;  /* 0x00005100ff097b82 */ /* 0x000ee20000000800 */
[----:B------:R-:W-:Y:S01]  /*236f0*/  ULDC UR6, c[0x0][0x150] ;  /* 0x0000540000067ab9 */ /* 0x000fe20000000800 */
[----:B------:R-:W4:Y:S01]  /*23700*/  S2R R12, SR_CTAID.Y ;  /* 0x00000000000c7919 */ /* 0x000f220000002600 */
[----:B------:R-:W-:Y:S01]  /*23710*/  ISETP.NE.U32.AND P1, PT, RZ, UR18, PT ;  /* 0x00000012ff007c0c */ /* 0x000fe2000bf25070 */
[----:B------:R-:W-:Y:S01]  /*23720*/  ULDC UR23, c[0x0][0x630] ;  /* 0x00018c0000177ab9 */ /* 0x000fe20000000800 */
[----:B------:R-:W-:Y:S02]  /*23730*/  R2UR UR16, R11 ;  /* 0x000000000b1072ca */ /* 0x000fe400000e0000 */
[----:B------:R-:W-:Y:S01]  /*23740*/  ISETP.NE.AND.EX P1, PT, RZ, UR19, PT, P1 ;  /* 0x00000013ff007c0c */ /* 0x000fe2000bf25310 */
[----:B------:R-:W0:Y:S01]  /*23750*/  LDC.64 R6, c[0x0][0x620] ;  /* 0x00018800ff067b82 */ /* 0x000e220000000a00 */
[----:B------:R-:W-:-:S02]  /*23760*/  R2UR UR17, R13 ;  /* 0x000000000d1172ca */ /* 0x000fc400000e0000 */
[----:B--2---:R-:W-:-:S05]  /*23770*/  I2FP.F32.U32 R0, R8 ;  /* 0x0000000800007245 */ /* 0x004fca0000201000 */
[----:B------:R-:W-:-:S06]  /*23780*/  FMUL R0, R0, UR6 ;  /* 0x0000000600007c20 */ /* 0x000fcc0008400000 */
[----:B------:R-:W2:Y:S01]  /*23790*/  F2I.U32.TRUNC.NTZ R0, R0 ;  /* 0x0000000000007305 */ /* 0x000ea2000020f000 */
[----:B----4-:R-:W-:Y:S05]  /*237a0*/  @!P1 BRA `(.L_x_553) ;  /* 0x0000000000309947 */ /* 0x010fea0003800000 */
        /* <DEDUP_REMOVED lines=12> */
.L_x_553:
[----:B------:R-:W-:Y:S01]  /*23870*/  USHF.R.U64 UR10, UR16, UR23, UR17 ;  /* 0x00000017100a7299 */ /* 0x000fe20008001211 */
[----:B------:R-:W4:Y:S01]  /*23880*/  LDC.64 R20, c[0x0][0x640] ;  /* 0x00019000ff147b82 */ /* 0x000f220000000a00 */
[----:B------:R-:W-:Y:S01]  /*23890*/  USHF.R.U32.HI UR6, URZ, UR23, UR17 ;  /* 0x000000173f067299 */ /* 0x000fe20008011611 */
[----:B--2---:R-:W-:Y:S02]  /*238a0*/  IMAD.MOV R10, RZ, RZ, -R0 ;  /* 0x000000ffff0a7224 */ /* 0x004fe400078e0a00 */
[----:B0-----:R-:W-:Y:S01]  /*238b0*/  IMAD.MOV.U32 R2, RZ, RZ, R11 ;  /* 0x000000ffff027224 */ /* 0x001fe200078e000b */
[----:B------:R-:W-:Y:S01]  /*238c0*/  IADD3 R5, P1, RZ, -UR10, RZ ;  /* 0x8000000aff057c10 */ /* 0x000fe2000ff3e0ff */
[----:B---3--:R-:W-:Y:S02]  /*238d0*/  IMAD R17, R9, R10, R8 ;  /* 0x0000000a09117224 */ /* 0x008fe400078e0208 */
[----:B------:R-:W0:Y:S02]  /*238e0*/  LDC R4, c[0x0][0x618] ;  /* 0x00018600ff047b82 */ /* 0x000e240000000800 */
[----:B------:R-:W-:Y:S01]  /*238f0*/  IMAD.X R3, RZ, RZ, ~UR6, P1 ;  /* 0x80000006ff037e24 */ /* 0x000fe200088e06ff */
[----:B------:R-:W-:-:S03]  /*23900*/  ULDC UR6, c[0x0][0x154] ;  /* 0x0000550000067ab9 */ /* 0x000fc60000000800 */
[-C--:B------:R-:W-:Y:S02]  /*23910*/  IMAD R0, R3, R6.reuse, RZ ;  /* 0x0000000603007224 */ /* 0x080fe400078e02ff */
[----:B------:R-:W2:Y:S01]  /*23920*/  LDC R14, c[0x0][0x608] ;  /* 0x00018200ff0e7b82 */ /* 0x000ea20000000800 */
[----:B------:R-:W-:Y:S02]  /*23930*/  IMAD.MOV.U32 R3, RZ, RZ, R13 ;  /* 0x000000ffff037224 */ /* 0x000fe400078e000d */
[----:B------:R-:W-:-:S05]  /*23940*/  IMAD.WIDE.U32 R2, R5, R6, R2 ;  /* 0x0000000605027225 */ /* 0x000fca00078e0002 */
[----:B------:R-:W3:Y:S01]  /*23950*/  LDC R18, c[0x0][0x658] ;  /* 0x00019600ff127b82 */ /* 0x000ee20000000800 */
[----:B------:R-:W-:Y:S01]  /*23960*/  IMAD R5, R5, R7, R0 ;  /* 0x0000000705057224 */ /* 0x000fe200078e0200 */
[----:B------:R-:W-:Y:S01]  /*23970*/  I2FP.F32.U32 R0, R12 ;  /* 0x0000000c00007245 */ /* 0x000fe20000201000 */
[----:B------:R-:W-:Y:S01]  /*23980*/  IMAD.MOV.U32 R7, RZ, RZ, 0x1 ;  /* 0x00000001ff077424 */ /* 0x000fe200078e00ff */
[----:B----4-:R-:W-:Y:S01]  /*23990*/  ISETP.NE.U32.AND P1, PT, R20, RZ, PT ;  /* 0x000000ff1400720c */ /* 0x010fe20003f25070 */
[----:B------:R-:W-:Y:S02]  /*239a0*/  IMAD.IADD R3, R3, 0x1, R5 ;  /* 0x0000000103037824 */ /* 0x000fe400078e0205 */
[----:B------:R-:W-:Y:S01]  /*239b0*/  FMUL R0, R0, UR6 ;  /* 0x0000000600007c20 */ /* 0x000fe20008400000 */
[----:B------:R-:W4:Y:S01]  /*239c0*/  LDC R15, c[0x0][0x148] ;  /* 0x00005200ff0f7b82 */ /* 0x000f220000000800 */
[----:B------:R-:W-:Y:S01]  /*239d0*/  ISETP.NE.AND.EX P1, PT, R21, RZ, PT, P1 ;  /* 0x000000ff1500720c */ /* 0x000fe20003f25310 */
[----:B------:R-:W-:Y:S01]  /*239e0*/  IMAD.MOV.U32 R5, RZ, RZ, -0x1 ;  /* 0xffffffffff057424 */ /* 0x000fe200078e00ff */
[-CC-:B0-----:R-:W-:Y:S01]  /*239f0*/  SHF.R.U64 R10, R2, R4.reuse, R3.reuse ;  /* 0x00000004020a7219 */ /* 0x181fe20000001203 */
[----:B------:R0:W0:Y:S01]  /*23a00*/  F2I.U32.TRUNC.NTZ R13, R0 ;  /* 0x00000000000d7305 */ /* 0x000022000020f000 */
[----:B------:R-:W-:-:S03]  /*23a10*/  SHF.R.U32.HI R3, RZ, R4, R3 ;  /* 0x00000004ff037219 */ /* 0x000fc60000011603 */
[----:B------:R-:W0:Y:S01]  /*23a20*/  LDC R16, c[0x0][0x600] ;  /* 0x00018000ff107b82 */ /* 0x000e220000000800 */
[-CC-:B--2---:R-:W-:Y:S02]  /*23a30*/  SHF.R.U64 R8, R10, R14.reuse, R3.reuse ;  /* 0x0000000e0a087219 */ /* 0x184fe40000001203 */
[----:B------:R-:W-:-:S05]  /*23a40*/  SHF.R.U32.HI R3, RZ, R14, R3 ;  /* 0x0000000eff037219 */ /* 0x000fca0000011603 */
[----:B------:R-:W2:Y:S01]  /*23a50*/  LDC R22, c[0x0][0x648] ;  /* 0x00019200ff167b82 */ /* 0x000ea20000000800 */
[-CC-:B---3--:R-:W-:Y:S02]  /*23a60*/  SHF.R.U64 R11, R8, R18.reuse, R3.reuse ;  /* 0x00000012080b7219 */ /* 0x188fe40000001203 */
[-C--:B------:R-:W-:Y:S02]  /*23a70*/  SHF.L.U32 R5, R5, R18.reuse, RZ ;  /* 0x0000001205057219 */ /* 0x080fe400000006ff */
[-C--:B------:R-:W-:Y:S01]  /*23a80*/  SHF.R.U32.HI R3, RZ, R18.reuse, R3 ;  /* 0x00000012ff037219 */ /* 0x080fe20000011603 */
[----:B------:R-:W-:Y:S01]  /*23a90*/  IMAD.MOV.U32 R2, RZ, RZ, R11 ;  /* 0x000000ffff027224 */ /* 0x000fe200078e000b */
[----:B------:R-:W-:Y:S01]  /*23aa0*/  SHF.L.U32 R40, R7, R18, RZ ;  /* 0x0000001207287219 */ /* 0x000fe200000006ff */
[----:B------:R-:W3:Y:S01]  /*23ab0*/  LDC R23, c[0x0][0x638] ;  /* 0x00018e00ff177b82 */ /* 0x000ee20000000800 */
[----:B------:R-:W-:-:S07]  /*23ac0*/  LOP3.LUT R19, RZ, R5, RZ, 0x33, !PT ;  /* 0x00000005ff137212 */ /* 0x000fce00078e33ff */
[----:B------:R-:W0:Y:S01]  /*23ad0*/  LDC R24, c[0x0][0x610] ;  /* 0x00018400ff187b82 */ /* 0x000e220000000800 */
[----:B------:R-:W-:Y:S05]  /*23ae0*/  @!P1 BRA `(.L_x_554) ;  /* 0x0000000000289947 */ /* 0x000fea0003800000 */
[----:B0-----:R-:W0:Y:S02]  /*23af0*/  LDC R0, c[0x0][0x64c] ;  /* 0x00019300ff007b82 */ /* 0x001e240000000800 */
[----:B0-----:R-:W-:-:S05]  /*23b00*/  IADD3 R7, P1, R11, R0, RZ ;  /* 0x000000000b077210 */ /* 0x001fca0007f3e0ff */
        /* <DEDUP_REMOVED lines=8> */
.L_x_554:
[----:B0-2---:R-:W-:Y:S01]  /*23b90*/  SHF.R.U64 R0, R2, R22, R3 ;  /* 0x0000001602007219 */ /* 0x005fe20000001203 */
[----:B------:R-:W-:Y:S01]  /*23ba0*/  VIADD R5, R16, 0xffffffff ;  /* 0xffffffff10057836 */ /* 0x000fe20000000000 */
[----:B------:R-:W-:Y:S01]  /*23bb0*/  LOP3.LUT R3, R8, R19, RZ, 0xc0, !PT ;  /* 0x0000001308037212 */ /* 0x000fe200078ec0ff */
[----:B------:R-:W-:Y:S02]  /*23bc0*/  IMAD.MOV R13, RZ, RZ, -R13 ;  /* 0x000000ffff0d7224 */ /* 0x000fe400078e0a0d */
[----:B------:R-:W-:Y:S02]  /*23bd0*/  IMAD.MOV R2, RZ, RZ, -R0 ;  /* 0x000000ffff027224 */ /* 0x000fe400078e0a00 */
[----:B------:R-:W-:Y:S01]  /*23be0*/  IMAD R40, R40, R0, R3 ;  /* 0x0000000028287224 */ /* 0x000fe200078e0203 */
[----:B------:R-:W-:Y:S01]  /*23bf0*/  LOP3.LUT R3, R10, R5, RZ, 0xc0, !PT ;  /* 0x000000050a037212 */ /* 0x000fe200078ec0ff */
[----:B----4-:R-:W-:Y:S02]  /*23c00*/  @P4 IMAD R17, R15, R13, R12 ;  /* 0x0000000d0f114224 */ /* 0x010fe400078e020c */
[----:B---3--:R-:W-:-:S02]  /*23c10*/  IMAD R0, R2, R23, R11 ;  /* 0x0000001702007224 */ /* 0x008fc400078e020b */
[----:B------:R-:W-:Y:S02]  /*23c20*/  IMAD.MOV.U32 R2, RZ, RZ, 0x1 ;  /* 0x00000001ff027424 */ /* 0x000fe400078e00ff */
[----:B------:R-:W-:Y:S02]  /*23c30*/  IMAD R40, R40, R24, R17 ;  /* 0x0000001828287224 */ /* 0x000fe400078e0211 */
[----:B------:R-:W-:Y:S01]  /*23c40*/  IMAD R3, R0, R16, R3 ;  /* 0x0000001000037224 */ /* 0x000fe200078e0203 */
[----:B------:R-:W-:-:S04]  /*23c50*/  PRMT R0, R2, 0x7610, R0 ;  /* 0x0000761002007816 */ /* 0x000fc80000000000 */
[----:B------:R-:W-:Y:S02]  /*23c60*/  SEL R2, R3, R40, !P4 ;  /* 0x0000002803027207 */ /* 0x000fe40006000000 */
[----:B------:R-:W-:-:S03]  /*23c70*/  SEL R40, R40, R3, !P4 ;  /* 0x0000000328287207 */ /* 0x000fc60006000000 */
[----:B------:R2:W-:Y:S04]  /*23c80*/  STL [R1+0x460], R2 ;  /* 0x0004600201007387 */ /* 0x0005e80000100800 */
.L_x_552:
[----:B------:R3:W-:Y:S01]  /*23c90*/  STL [R1+0x464], R40 ;  /* 0x0004642801007387 */ /* 0x0007e20000100800 */
[----:B------:R-:W-:-:S13]  /*23ca0*/  LOP3.LUT P1, RZ, R0, 0xff, RZ, 0xc0, !PT ;  /* 0x000000ff00ff7812 */ /* 0x000fda000782c0ff */
[----:B---3--:R-:W-:Y:S05]  /*23cb0*/  @P1 BRA `(.L_x_555) ;  /* 0xfffffdd400741947 */ /* 0x008fea000383ffff */
[----:B------:R-:W-:Y:S05]  /*23cc0*/  EXIT ;  /* 0x000000000000794d */ /* 0x000fea0003800000 */
.L_x_7:
[----:B------:R-:W2:Y:S01]  /*23cd0*/  LDL R20, [R1+0x45c] ;  /* 0x00045c0001147983 */ /* 0x000ea20000100800 */
[----:B0-----:R-:W-:-:S03]  /*23ce0*/  ULDC.64 UR4, c[0x0][0x650] ;  /* 0x0001940000047ab9 */ /* 0x001fc60000000a00 */
[----:B------:R-:W3:Y:S01]  /*23cf0*/  LDL R163, [R1+0x458] ;  /* 0x0004580001a37983 */ /* 0x000ee20000100800 */
[----:B------:R-:W-:Y:S01]  /*23d00*/  PRMT R0, RZ, 0x7610, R0 ;  /* 0x00007610ff007816 */ /* 0x000fe20000000000 */
[----:B------:R-:W-:Y:S02]  /*23d10*/  IMAD.MOV.U32 R12, RZ, RZ, -0x1 ;  /* 0xffffffffff0c7424 */ /* 0x000fe400078e00ff */
[----:B------:R-:W-:Y:S02]  /*23d20*/  IMAD.MOV.U32 R4, RZ, RZ, -0x1 ;  /* 0xffffffffff047424 */ /* 0x000fe400078e00ff */
[----:B------:R-:W-:Y:S01]  /*23d30*/  IMAD.MOV.U32 R11, RZ, RZ, -0x1 ;  /* 0xffffffffff0b7424 */ /* 0x000fe200078e00ff */
[----:B--2---:R-:W-:-:S04]  /*23d40*/  ISETP.GE.U32.AND P0, PT, R20, UR4, PT ;  /* 0x0000000414007c0c */ /* 0x004fc8000bf06070 */
[----:B---3--:R-:W-:-:S13]  /*23d50*/  ISETP.GE.U32.AND.EX P0, PT, R163, UR5, PT, P0 ;  /* 0x00000005a3007c0c */ /* 0x008fda000bf06100 */
[----:B------:R-:W-:Y:S05]  /*23d60*/  @P0 BRA `(.L_x_556) ;  /* 0x0000000400300947 */ /* 0x000fea0003800000 */
[----:B------:R-:W0:Y:S01]  /*23d70*/  LDC.64 R16, c[0x0][0x628] ;  /* 0x00018a00ff107b82 */ /* 0x000e220000000a00 */
[----:B-1----:R-:W-:Y:S02]  /*23d80*/  IMAD.MOV.U32 R8, RZ, RZ, R20 ;  /* 0x000000ffff087224 */ /* 0x002fe400078e0014 */
[----:B------:R-:W-:-:S05]  /*23d90*/  IMAD.MOV.U32 R9, RZ, RZ, R163 ;  /* 0x000000ffff097224 */ /* 0x000fca00078e00a3 */
[----:B------:R-:W1:Y:S08]  /*23da0*/  LDC R12, c[0x0][0x630] ;  /* 0x00018c00ff0c7b82 */ /* 0x000e700000000800 */
[----:B------:R-:W2:Y:S01]  /*23db0*/  LDC.64 R18, c[0x0][0x620] ;  /* 0x00018800ff127b82 */ /* 0x000ea20000000a00 */
[----:B0-----:R-:W-:-:S04]  /*23dc0*/  ISETP.NE.U32.AND P0, PT, R16, RZ, PT ;  /* 0x000000ff1000720c */ /* 0x001fc80003f05070 */
[----:B------:R-:W-:-:S13]  /*23dd0*/  ISETP.NE.AND.EX P0, PT, R17, RZ, PT, P0 ;  /* 0x000000ff1100720c */ /* 0x000fda0003f05300 */
[----:B-12---:R-:W-:Y:S05]  /*23de0*/  @!P0 BRA `(.L_x_557) ;  /* 0x0000000000288947 */ /* 0x006fea0003800000 */
[----:B------:R-:W0:Y:S02]  /*23df0*/  LDC R0, c[0x0][0x634] ;  /* 0x00018d00ff007b82 */ /* 0x000e240000000800 */
        /* <DEDUP_REMOVED lines=9> */
.L_x_557:
[----:B------:R-:W0:Y:S01]  /*23e90*/  LDC.64 R22, c[0x0][0x640] ;  /* 0x00019000ff167b82 */ /* 0x000e220000000a00 */
[-CC-:B------:R-:W-:Y:S01]  /*23ea0*/  SHF.R.U64 R15, R8, R12.reuse, R9.reuse ;  /* 0x0000000c080f7219 */ /* 0x180fe20000001209 */
[----:B------:R-:W-:Y:S01]  /*23eb0*/  IMAD.MOV.U32 R4, RZ, RZ, R20 ;  /* 0x000000ffff047224 */ /* 0x000fe200078e0014 */
[----:B------:R-:W-:Y:S01]  /*23ec0*/  SHF.R.U32.HI R0, RZ, R12, R9 ;  /* 0x0000000cff007219 */ /* 0x000fe20000011609 */
[----:B------:R-:W-:Y:S01]  /*23ed0*/  IMAD.MOV.U32 R24, RZ, RZ, 0x1 ;  /* 0x00000001ff187424 */ /* 0x000fe200078e00ff */
[----:B------:R-:W-:-:S03]  /*23ee0*/  IADD3 R7, P0, RZ, -R15, RZ ;  /* 0x8000000fff077210 */ /* 0x000fc60007f1e0ff */
[----:B------:R-:W1:Y:S02]  /*23ef0*/  LDC R6, c[0x0][0x618] ;  /* 0x00018600ff067b82 */ /* 0x000e640000000800 */
[----:B------:R-:W-:-:S04]  /*23f00*/  IMAD.X R5, RZ, RZ, ~R0, P0 ;  /* 0x000000ffff057224 */ /* 0x000fc800000e0e00 */
[-C--:B------:R-:W-:Y:S02]  /*23f10*/  IMAD R0, R5, R18.reuse, RZ ;  /* 0x0000001205007224 */ /* 0x080fe400078e02ff */
[----:B------:R-:W2:Y:S01]  /*23f20*/  LDC R8, c[0x0][0x608] ;  /* 0x00018200ff087b82 */ /* 0x000ea20000000800 */
[----:B------:R-:W-:Y:S02]  /*23f30*/  IMAD.MOV.U32 R5, RZ, RZ, R163 ;  /* 0x000000ffff057224 */ /* 0x000fe400078e00a3 */
[----:B------:R-:W-:-:S05]  /*23f40*/  IMAD.WIDE.U32 R4, R7, R18, R4 ;  /* 0x0000001207047225 */ /* 0x000fca00078e0004 */
[----:B------:R-:W3:Y:S01]  /*23f50*/  LDC R21, c[0x0][0x658] ;  /* 0x00019600ff157b82 */ /* 0x000ee20000000800 */
[----:B------:R-:W-:Y:S01]  /*23f60*/  IMAD R7, R7, R19, R0 ;  /* 0x0000001307077224 */ /* 0x000fe200078e0200 */
[----:B0-----:R-:W-:-:S03]  /*23f70*/  ISETP.NE.U32.AND P0, PT, R22, RZ, PT ;  /* 0x000000ff1600720c */ /* 0x001fc60003f05070 */
[----:B------:R-:W-:Y:S01]  /*23f80*/  IMAD.IADD R5, R5, 0x1, R7 ;  /* 0x0000000105057824 */ /* 0x000fe200078e0207 */
[----:B------:R-:W-:Y:S02]  /*23f90*/  ISETP.NE.AND.EX P0, PT, R23, RZ, PT, P0 ;  /* 0x000000ff1700720c */ /* 0x000fe40003f05300 */
[----:B------:R-:W0:Y:S02]  /*23fa0*/  LDC R16, c[0x0][0x600] ;  /* 0x00018000ff107b82 */ /* 0x000e240000000800 */
[-CC-:B-1----:R-:W-:Y:S01]  /*23fb0*/  SHF.R.U64 R12, R4, R6.reuse, R5.reuse ;  /* 0x00000006040c7219 */ /* 0x182fe20000001205 */
[----:B------:R-:W-:Y:S01]  /*23fc0*/  IMAD.MOV.U32 R4, RZ, RZ, -0x1 ;  /* 0xffffffffff047424 */ /* 0x000fe200078e00ff */
[----:B------:R-:W-:-:S04]  /*23fd0*/  SHF.R.U32.HI R5, RZ, R6, R5 ;  /* 0x00000006ff057219 */ /* 0x000fc80000011605 */
[----:B------:R-:W1:Y:S01]  /*23fe0*/  LDC R18, c[0x0][0x648] ;  /* 0x00019200ff127b82 */ /* 0x000e620000000800 */
[-CC-:B--2---:R-:W-:Y:S02]  /*23ff0*/  SHF.R.U64 R17, R12, R8.reuse, R5.reuse ;  /* 0x000000080c117219 */ /* 0x184fe40000001205 */
[----:B------:R-:W-:-:S05]  /*24000*/  SHF.R.U32.HI R0, RZ, R8, R5 ;  /* 0x00000008ff007219 */ /* 0x000fca0000011605 */
[----:B------:R-:W2:Y:S01]  /*24010*/  LDC R20, c[0x0][0x638] ;  /* 0x00018e00ff147b82 */ /* 0x000ea20000000800 */
[-C--:B---3--:R-:W-:Y:S02]  /*24020*/  SHF.L.U32 R4, R4, R21.reuse, RZ ;  /* 0x0000001504047219 */ /* 0x088fe400000006ff */
[-CC-:B------:R-:W-:Y:S02]  /*24030*/  SHF.R.U64 R19, R17, R21.reuse, R0.reuse ;  /* 0x0000001511137219 */ /* 0x180fe40000001200 */
[----:B------:R-:W-:Y:S02]  /*24040*/  LOP3.LUT R26, RZ, R4, RZ, 0x33, !PT ;  /* 0x00000004ff1a7212 */ /* 0x000fe400078e33ff */
[----:B------:R-:W-:Y:S01]  /*24050*/  SHF.R.U32.HI R5, RZ, R21, R0 ;  /* 0x00000015ff057219 */ /* 0x000fe20000011600 */
[----:B------:R-:W3:Y:S01]  /*24060*/  LDC R25, c[0x0][0x610] ;  /* 0x00018400ff197b82 */ /* 0x000ee20000000800 */
[----:B------:R-:W-:Y:S01]  /*24070*/  IMAD.MOV.U32 R4, RZ, RZ, R19 ;  /* 0x000000ffff047224 */ /* 0x000fe200078e0013 */
[----:B------:R-:W-:Y:S06]  /*24080*/  @!P0 BRA `(.L_x_558) ;  /* 0x0000000000288947 */ /* 0x000fec0003800000 */
        /* <DEDUP_REMOVED lines=10> */
.L_x_558:
[----:B-1----:R-:W-:Y:S01]  /*24130*/  SHF.R.U64 R3, R4, R18, R5 ;  /* 0x0000001204037219 */ /* 0x002fe20000001205 */
[----:B0-----:R-:W-:Y:S01]  /*24140*/  VIADD R5, R16, 0xffffffff ;  /* 0xffffffff10057836 */ /* 0x001fe20000000000 */
[----:B------:R-:W-:Y:S01]  /*24150*/  SHF.L.U32 R24, R24, R21, RZ ;  /* 0x0000001518187219 */ /* 0x000fe200000006ff */
[----:B------:R-:W-:Y:S01]  /*24160*/  @P4 IMAD R10, R13, R14, R2 ;  /* 0x0000000e0d0a4224 */ /* 0x000fe200078e0202 */
[----:B------:R-:W-:Y:S01]  /*24170*/  LOP3.LUT R0, R17, R26, RZ, 0xc0, !PT ;  /* 0x0000001a11007212 */ /* 0x000fe200078ec0ff */
[----:B------:R-:W-:Y:S01]  /*24180*/  IMAD.MOV R4, RZ, RZ, -R3 ;  /* 0x000000ffff047224 */ /* 0x000fe200078e0a03 */
[----:B------:R-:W-:Y:S01]  /*24190*/  LOP3.LUT R5, R12, R5, RZ, 0xc0, !PT ;  /* 0x000000050c057212 */ /* 0x000fe200078ec0ff */
[----:B------:R-:W-:Y:S02]  /*241a0*/  IMAD.MOV.U32 R2, RZ, RZ, 0x1 ;  /* 0x00000001ff027424 */ /* 0x000fe400078e00ff */
[----:B------:R-:W-:Y:S02]  /*241b0*/  IMAD R3, R24, R3, R0 ;  /* 0x0000000318037224 */ /* 0x000fe400078e0200 */
[----:B--2---:R-:W-:-:S02]  /*241c0*/  IMAD R0, R4, R20, R19 ;  /* 0x0000001404007224 */ /* 0x004fc400078e0213 */
[----:B---3--:R-:W-:Y:S02]  /*241d0*/  IMAD R12, R3, R25, R10 ;  /* 0x00000019030c7224 */ /* 0x008fe400078e020a */
[----:B------:R-:W-:Y:S01]  /*241e0*/  IMAD R3, R0, R16, R5 ;  /* 0x0000001000037224 */ /* 0x000fe200078e0205 */
[----:B------:R-:W-:Y:S01]  /*241f0*/  PRMT R0, R2, 0x7610, R0 ;  /* 0x0000761002007816 */ /* 0x000fe20000000000 */
[----:B------:R-:W-:-:S03]  /*24200*/  IMAD.MOV.U32 R11, RZ, RZ, R15 ;  /* 0x000000ffff0b7224 */ /* 0x000fc600078e000f */
[----:B------:R-:W-:Y:S02]  /*24210*/  SEL R4, R3, R12, !P4 ;  /* 0x0000000c03047207 */ /* 0x000fe40006000000 */
[----:B------:R-:W-:-:S07]  /*24220*/  SEL R12, R12, R3, !P4 ;  /* 0x000000030c0c7207 */ /* 0x000fce0006000000 */
.L_x_556:
[----:B------:R-:W-:-:S08]  /*24230*/  NOP ;  /* 0x0000000000007918 */ /* 0x000fd00000000000 */
[----:B-1----:R-:W0:-:S00]  /*24240*/  USETMAXREG.DEALLOC.CTAPOOL 0x18 ;  /* 0x00000018000079c8 */ /* 0x002e0000080e0500 */
[----:B------:R-:W-:-:S13]  /*24250*/  ISETP.NE.AND P0, PT, RZ, UR8, PT ;  /* 0x00000008ff007c0c */ /* 0x000fda000bf05270 */
[----:B------:R-:W-:Y:S05]  /*24260*/  @P0 EXIT ;  /* 0x000000000000094d */ /* 0x000fea0003800000 */
[----:B0-----:R-:W-:Y:S01]  /*24270*/  LOP3.LUT P0, RZ, R0, 0xff, RZ, 0xc0, !PT ;  /* 0x000000ff00ff7812 */ /* 0x001fe2000780c0ff */
[----:B------:R-:W-:Y:S02]  /*24280*/  IMAD.MOV.U32 R0, RZ, RZ, 0x1 ;  /* 0x00000001ff007424 */ /* 0x000fe400078e00ff */
[----:B------:R-:W-:-:S10]  /*24290*/  IMAD.MOV.U32 R8, RZ, RZ, RZ ;  /* 0x000000ffff087224 */ /* 0x000fd400078e00ff */
[----:B------:R-:W-:Y:S05]  /*242a0*/  @!P0 BRA `(.L_x_559) ;  /* 0x0000000c00508947 */ /* 0x000fea0003800000 */
[----:B------:R-:W0:Y:S01]  /*242b0*/  LDC R0, c[0x0][0x28c] ;  /* 0x0000a300ff007b82 */ /* 0x000e220000000800 */
[----:B------:R-:W-:Y:S01]  /*242c0*/  ULDC UR5, c[0x0][0x658] ;  /* 0x0001960000057ab9 */ /* 0x000fe20000000800 */
[----:B------:R-:W-:Y:S01]  /*242d0*/  UMOV UR7, 0xffffffff ;  /* 0xffffffff00077882 */ /* 0x000fe20000000000 */
[----:B------:R-:W-:Y:S01]  /*242e0*/  ULDC UR6, c[0x0][0xc] ;  /* 0x0000030000067ab9 */ /* 0x000fe20000000800 */
[----:B------:R-:W-:Y:S01]  /*242f0*/  USHF.L.U32 UR9, UR7, UR5, URZ ;  /* 0x0000000507097299 */ /* 0x000fe2000800063f */
[----:B------:R-:W-:Y:S01]  /*24300*/  BSSY B0, `(.L_x_559) ;  /* 0x00000ce000007945 */ /* 0x000fe20003800000 */
[----:B------:R-:W-:Y:S01]  /*24310*/  UMOV UR8, 0x1 ;  /* 0x0000000100087882 */ /* 0x000fe20000000000 */
[----:B------:R-:W-:Y:S01]  /*24320*/  ULDC UR7, c[0x0][0x10] ;  /* 0x0000040000077ab9 */ /* 0x000fe20000000800 */
[----:B------:R-:W1:Y:S01]  /*24330*/  S2UR UR10, SR_CgaCtaId ;  /* 0x00000000000a79c3 */ /* 0x000e620000008800 */
[----:B------:R-:W-:Y:S01]  /*24340*/  UIMAD.WIDE.U32 UR6, UR6, UR7, URZ ;  /* 0x00000007060672a5 */ /* 0x000fe2000f8e003f */
[----:B------:R-:W-:Y:S01]  /*24350*/  IMAD.MOV.U32 R10, RZ, RZ, 0x1 ;  /* 0x00000001ff0a7424 */ /* 0x000fe200078e00ff */
[----:B------:R-:W-:Y:S01]  /*24360*/  USHF.L.U32 UR5, UR8, UR5, URZ ;  /* 0x0000000508057299 */ /* 0x000fe2000800063f */
[----:B------:R-:W-:Y:S01]  /*24370*/  IMAD.MOV.U32 R8, RZ, RZ, RZ ;  /* 0x000000ffff087224 */ /* 0x000fe200078e00ff */
[----:B------:R-:W-:Y:S01]  /*24380*/  ULDC UR4, c[0x0][0x600] ;  /* 0x0001800000047ab9 */ /* 0x000fe20000000800 */
[----:B------:R-:W-:Y:S01]  /*24390*/  ULDC UR8, c[0x0][0x14] ;  /* 0x0000050000087ab9 */ /* 0x000fe20000000800 */
[----:B------:R-:W-:-:S02]  /*243a0*/  ULOP3.LUT UR21, UR13, 0x2, URZ, 0xfc, !UPT ;  /* 0x000000020d157892 */ /* 0x000fc4000f8efc3f */
[----:B------:R-:W-:Y:S02]  /*243b0*/  UIMAD.WIDE.U32 UR22, UR6, UR8, URZ ;  /* 0x00000008061672a5 */ /* 0x000fe4000f8e003f */
[----:B------:R-:W-:Y:S02]  /*243c0*/  UIMAD UR16, UR7, UR8, URZ ;  /* 0x00000008071072a4 */ /* 0x000fe4000f8e023f */
[----:B------:R-:W-:Y:S02]  /*243d0*/  UIADD3 UR4, UR4, -0x1, URZ ;  /* 0xffffffff04047890 */ /* 0x000fe4000fffe03f */
[----:B------:R-:W-:Y:S01]  /*243e0*/  ULOP3.LUT UR18, URZ, UR9, URZ, 0x33, !UPT ;  /* 0x000000093f127292 */ /* 0x000fe2000f8e333f */
[----:B0-----:R-:W-:Y:S01]  /*243f0*/  VIADD R0, R0, 0x3f ;  /* 0x0000003f00007836 */ /* 0x001fe20000000000 */
[----:B------:R-:W-:Y:S01]  /*24400*/  UIADD3 UR16, UR23, UR16, URZ ;  /* 0x0000001017107290 */ /* 0x000fe2000fffe03f */
[----:B------:R-:W-:-:S03]  /*24410*/  ULDC.64 UR24, c[0x0][0x198] ;  /* 0x0000660000187ab9 */ /* 0x000fc60000000a00 */
[----:B------:R-:W-:Y:S01]  /*24420*/  SHF.R.S32.HI R3, RZ, 0x1f, R0 ;  /* 0x0000001fff037819 */ /* 0x000fe20000011400 */
[----:B-1----:R-:W-:-:S03]  /*24430*/  IMAD.U32 R7, RZ, RZ, UR10 ;  /* 0x0000000aff077e24 */ /* 0x002fc6000f8e00ff */
[----:B------:R-:W-:Y:S01]  /*24440*/  LEA.HI R3, R3, R0, RZ, 0x6 ;  /* 0x0000000003037211 */ /* 0x000fe200078f30ff */
[----:B------:R-:W-:-:S03]  /*24450*/  IMAD.MOV.U32 R0, RZ, RZ, 0x1 ;  /* 0x00000001ff007424 */ /* 0x000fc600078e00ff */
[----:B------:R-:W-:-:S05]  /*24460*/  SHF.R.S32.HI R6, RZ, 0x6, R3 ;  /* 0x00000006ff067819 */ /* 0x000fca0000011403 */
[----:B------:R-:W-:-:S07]  /*24470*/  VIADD R16, R6, 0x1 ;  /* 0x0000000106107836 */ /* 0x000fce0000000000 */
.L_x_570:
[----:B------:R-:W-:-:S03]  /*24480*/  UMOV UR6, 0xffffffff ;  /* 0xffffffff00067882 */ /* 0x000fc60000000000 */
[----:B------:R-:W-:Y:S05]  /*24490*/  BRA.DIV UR6, `(.L_x_560) ;  /* 0x0000000e06f47947 */ /* 0x000fea000b800000 */
[----:B------:R-:W-:-:S13]  /*244a0*/  ELECT P0, URZ, PT ;  /* 0x00000000003f782f */ /* 0x000fda0003800000 */
.L_x_582:
[----:B------:R-:W0:Y:S01]  /*244b0*/  LDC R2, c[0x0][0x28c] ;  /* 0x0000a300ff027b82 */ /* 0x000e220000000800 */
[----:B------:R-:W-:Y:S01]  /*244c0*/  BSSY B1, `(.L_x_561) ;  /* 0x000003b000017945 */ /* 0x000fe20003800000 */
[----:B0-----:R-:W-:-:S13]  /*244d0*/  ISETP.LT.OR P0, PT, R2, 0x1, !P0 ;  /* 0x000000010200780c */ /* 0x001fda0004701670 */
[----:B------:R-:W-:Y:S05]  /*244e0*/  @P0 BRA `(.L_x_562) ;  /* 0x0000000000e00947 */ /* 0x000fea0003800000 */
[----:B------:R-:W-:Y:S02]  /*244f0*/  IMAD R2, R12, 0x2, R7 ;  /* 0x000000020c027824 */ /* 0x000fe400078e0207 */
[----:B------:R-:W-:Y:S02]  /*24500*/  IMAD.SHL.U32 R4, R4, 0x100, RZ ;  /* 0x0000010004047824 */ /* 0x000fe400078e00ff */
[----:B------:R-:W-:Y:S02]  /*24510*/  IMAD.SHL.U32 R2, R2, 0x80, RZ ;  /* 0x0000008002027824 */ /* 0x000fe400078e00ff */
[----:B------:R-:W-:Y:S02]  /*24520*/  IMAD.MOV.U32 R14, RZ, RZ, RZ ;  /* 0x000000ffff0e7224 */ /* 0x000fe400078e00ff */
[----:B------:R-:W-:Y:S02]  /*24530*/  IMAD.MOV.U32 R3, RZ, RZ, R16 ;  /* 0x000000ffff037224 */ /* 0x000fe400078e0010 */
[----:B------:R-:W-:-:S02]  /*24540*/  IMAD.MOV.U32 R5, RZ, RZ, R0 ;  /* 0x000000ffff057224 */ /* 0x000fc400078e0000 */
[----:B------:R-:W-:-:S07]  /*24550*/  IMAD.MOV.U32 R9, RZ, RZ, R8 ;  /* 0x000000ffff097224 */ /* 0x000fce00078e0008 */
.L_x_565:
[----:B------:R-:W0:Y:S01]  /*24560*/  S2UR UR6, SR_CgaCtaId ;  /* 0x00000000000679c3 */ /* 0x000e220000008800 */
[----:B------:R-:W-:Y:S02]  /*24570*/  MOV R12, 0x400 ;  /* 0x00000400000c7802 */ /* 0x000fe40000000f00 */
[----:B------:R-:W-:Y:S01]  /*24580*/  SHF.L.U32 R13, R5, 0x1f, RZ ;  /* 0x0000001f050d7819 */ /* 0x000fe200000006ff */
[----:B0-----:R-:W-:-:S05]  /*24590*/  IMAD.U32 R7, RZ, RZ, UR6 ;  /* 0x00000006ff077e24 */ /* 0x001fca000f8e00ff */
[----:B------:R-:W-:-:S05]  /*245a0*/  LEA R12, R7, R12, 0x18 ;  /* 0x0000000c070c7211 */ /* 0x000fca00078ec0ff */
[----:B------:R-:W-:-:S04]  /*245b0*/  IMAD R18, R9, 0x8, R12 ;  /* 0x0000000809127824 */ /* 0x000fc800078e020c */
[----:B------:R-:W0:Y:S02]  /*245c0*/  SYNCS.PHASECHK.TRANS64.TRYWAIT P0, [R18+URZ+0x28], R13 ;  /* 0x0000280d120075a7 */ /* 0x000e24000800017f */
[----:B0-----:R-:W-:Y:S05]  /*245d0*/  @!P0 BRA `(.L_x_563) ;  /* 0x0000000c00c48947 */ /* 0x001fea0003800000 */
.L_x_583:
[----:B------:R-:W1:Y:S01]  /*245e0*/  S2R R15, SR_TID.X ;  /* 0x00000000000f7919 */ /* 0x000e620000002100 */
[----:B------:R-:W-:-:S04]  /*245f0*/  UPRMT UR6, UR21, 0x9910, URZ ;  /* 0x0000991015067896 */ /* 0x000fc8000800003f */
[----:B------:R-:W-:Y:S01]  /*24600*/  UISETP.NE.AND UP0, UPT, UR6, 0x2, UPT ;  /* 0x000000020600788c */ /* 0x000fe2000bf05270 */
[----:B-1----:R-:W-:-:S13]  /*24610*/  LOP3.LUT P0, RZ, R15, 0x7f, RZ, 0xc0, !PT ;  /* 0x0000007f0fff7812 */ /* 0x002fda000780c0ff */
[----:B0-----:R-:W0:Y:S02]  /*24620*/  @!P0 LDC R13, c[0x0][0x500] ;  /* 0x00014000ff0d8b82 */ /* 0x001e240000000800 */
[----:B0-----:R0:W-:Y:S01]  /*24630*/  @!P0 SYNCS.ARRIVE.TRANS64 RZ, [R18+URZ], R13 ;  /* 0x0000000d12ff89a7 */ /* 0x0011e2000800003f */
[----:B------:R-:W-:-:S13]  /*24640*/  PLOP3.LUT P0, PT, PT, PT, UP0, 0x80, 0x0 ;  /* 0x000000000000781c */ /* 0x000fda0003f0f008 */
[----:B0-----:R-:W-:Y:S05]  /*24650*/  @P0 BRA `(.L_x_564) ;  /* 0x0000000000040947 */ /* 0x001fea0003800000 */
[----:B------:R-:W-:Y:S01]  /*24660*/  BPT.TRAP 0x1 ;  /* 0x000000040000795c */ /* 0x000fe20000300000 */
.L_x_564:
[----:B------:R-:W-:Y:S01]  /*24670*/  IMAD.SHL.U32 R13, R9, 0x4000, RZ ;  /* 0x00004000090d7824 */ /* 0x000fe200078e00ff */
[----:B------:R-:W-:Y:S01]  /*24680*/  R2UR UR8, R12 ;  /* 0x000000000c0872ca */ /* 0x000fe200000e0000 */
[----:B------:R-:W-:Y:S01]  /*24690*/  VIADD R3, R3, 0xffffffff ;  /* 0xffffffff03037836 */ /* 0x000fe20000000000 */
[----:B------:R-:W-:Y:S01]  /*246a0*/  R2UR UR9, R18 ;  /* 0x00000000120972ca */ /* 0x000fe200000e0000 */
[--C-:B------:R-:W-:Y:S01]  /*246b0*/  IMAD R15, R7, 0x2000, R13.reuse ;  /* 0x00002000070f7824 */ /* 0x100fe200078e020d */
[----:B------:R-:W-:Y:S01]  /*246c0*/  IADD3 R12, R12, 0x14100, R13 ;  /* 0x000141000c0c7810 */ /* 0x000fe20007ffe00d */
[----:B------:R-:W-:Y:S01]  /*246d0*/  UIADD3 UR6, UP0, UR24, 0xf0, URZ ;  /* 0x000000f018067890 */ /* 0x000fe2000ff1e03f */
[----:B------:R-:W-:Y:S01]  /*246e0*/  R2UR UR11, R2 ;  /* 0x00000000020b72ca */ /* 0x000fe200000e0000 */
[----:B------:R-:W-:Y:S01]  /*246f0*/  UIADD3 UR26, UP1, UR24, 0x1f0, URZ ;  /* 0x000001f0181a7890 */ /* 0x000fe2000ff3e03f */
[----:B------:R-:W-:Y:S01]  /*24700*/  R2UR UR7, R15 ;  /* 0x000000000f0772ca */ /* 0x000fe200000e0000 */
[----:B------:R-:W-:Y:S01]  /*24710*/  VIADD R9, R9, 0x1 ;  /* 0x0000000109097836 */ /* 0x000fe20000000000 */
[----:B------:R-:W-:Y:S01]  /*24720*/  R2UR UR10, R14 ;  /* 0x000000000e0a72ca */ /* 0x000fe200000e0000 */
[----:B------:R-:W-:Y:S01]  /*24730*/  UIADD3.X UR27, URZ, UR25, URZ, UP1, !UPT ;  /* 0x000000193f1b7290 */ /* 0x000fe20008ffe43f */
[----:B------:R-:W-:Y:S01]  /*24740*/  R2UR UR12, R11 ;  /* 0x000000000b0c72ca */ /* 0x000fe200000e0000 */
[----:B------:R-:W-:Y:S01]  /*24750*/  UMOV UR20, 0x30000 ;  /* 0x0003000000147882 */ /* 0x000fe20000000000 */
[----:B------:R-:W-:Y:S01]  /*24760*/  R2UR UR17, R12 ;  /* 0x000000000c1172ca */ /* 0x000fe200000e0000 */
[----:B------:R-:W-:Y:S01]  /*24770*/  UMOV UR14, 0x0 ;  /* 0x00000000000e7882 */ /* 0x000fe20000000000 */
[----:B------:R-:W-:Y:S01]  /*24780*/  R2UR UR19, R4 ;  /* 0x00000000041372ca */ /* 0x000fe200000e0000 */
[----:B------:R-:W-:Y:S01]  /*24790*/  UMOV UR15, 0x10000000 ;  /* 0x10000000000f7882 */ /* 0x000fe20000000000 */
[----:B------:R-:W-:Y:S01]  /*247a0*/  ISETP.GT.AND P1, PT, R3, 0x1, PT ;  /* 0x000000010300780c */ /* 0x000fe20003f24270 */
[----:B------:R-:W-:Y:S01]  /*247b0*/  VIADD R14, R14, 0x40 ;  /* 0x000000400e0e7836 */ /* 0x000fe20000000000 */
[----:B------:R-:W-:Y:S01]  /*247c0*/  ISETP.NE.AND P0, PT, R9, 0x5, PT ;  /* 0x000000050900780c */ /* 0x000fe20003f05270 */
[----:B------:R-:W-:-:S02]  /*247d0*/  UIADD3 UR8, UR8, 0x100, UR7 ;  /* 0x0000010008087890 */ /* 0x000fc4000fffe007 */
[----:B------:R-:W-:Y:S01]  /*247e0*/  UIADD3.X UR7, URZ, UR25, URZ, UP0, !UPT ;  /* 0x000000193f077290 */ /* 0x000fe200087fe43f */
[----:B------:R-:W-:Y:S02]  /*247f0*/  SEL R12, RZ, 0x1, P0 ;  /* 0x00000001ff0c7807 */ /* 0x000fe40000000000 */
[----:B------:R-:W-:Y:S02]  /*24800*/  SEL R9, R9, RZ, P0 ;  /* 0x000000ff09097207 */ /* 0x000fe40000000000 */
[----:B------:R-:W-:-:S04]  /*24810*/  LOP3.LUT R5, R5, R12, RZ, 0x3c, !PT ;  /* 0x0000000c05057212 */ /* 0x000fc800078e3cff */
[----:B------:R0:W-:Y:S02]  /*24820*/  UTMALDG.3D.MULTICAST [UR8], [UR6], UR20, desc[UR14] ;  /* 0x00000e08060073b4 */ /* 0x0001e40008011814 */
[----:B0-----:R-:W-:Y:S01]  /*24830*/  UMOV UR8, UR17 ;  /* 0x0000001100087c82 */ /* 0x001fe20008000000 */
[----:B------:R-:W-:Y:S02]  /*24840*/  UMOV UR11, UR19 ;  /* 0x00000013000b7c82 */ /* 0x000fe40008000000 */
[----:B------:R0:W-:Y:S02]  /*24850*/  UTMALDG.3D [UR8], [UR26], desc[UR14] ;  /* 0x00000e081a0075b4 */ /* 0x0001e40008011000 */
[----:B0-----:R-:W-:Y:S05]  /*24860*/  @P1 BRA `(.L_x_565) ;  /* 0xfffffffc003c1947 */ /* 0x001fea000383ffff */
.L_x_562:
[----:B------:R-:W-:Y:S05]  /*24870*/  BSYNC B1 ;  /* 0x0000000000017941 */ /* 0x000fea0003800000 */
.L_x_561:
[----:B------:R-:W2:Y:S01]  /*24880*/  LDL.LU R17, [R1+0x458] ;  /* 0x0004580001117983 */ /* 0x000ea20000300800 */
[----:B------:R-:W-:Y:S01]  /*24890*/  LOP3.LUT P0, RZ, R10, 0xff, RZ, 0xc0, !PT ;  /* 0x000000ff0aff7812 */ /* 0x000fe2000780c0ff */
[C---:B------:R-:W-:Y:S01]  /*248a0*/  IMAD.IADD R8, R6.reuse, 0x1, R8 ;  /* 0x0000000106087824 */ /* 0x040fe200078e0208 */
[----:B------:R-:W-:Y:S01]  /*248b0*/  ULDC.64 UR6, c[0x0][0x650] ;  /* 0x0001940000067ab9 */ /* 0x000fe20000000a00 */
[----:B------:R-:W3:Y:S01]  /*248c0*/  LDL.LU R15, [R1+0x45c] ;  /* 0x00045c00010f7983 */ /* 0x000ee20000300800 */
[----:B------:R-:W-:Y:S01]  /*248d0*/  ISETP.GE.U32.AND P1, PT, R6, 0x5, PT ;  /* 0x000000050600780c */ /* 0x000fe20003f26070 */
[----:B------:R-:W-:Y:S01]  /*248e0*/  BSSY B1, `(.L_x_566) ;  /* 0x000006d000017945 */ /* 0x000fe20003800000 */
[----:B------:R-:W-:Y:S01]  /*248f0*/  IMAD.MOV.U32 R12, RZ, RZ, -0x1 ;  /* 0xffffffffff0c7424 */ /* 0x000fe200078e00ff */
[----:B------:R-:W-:Y:S01]  /*24900*/  PRMT R10, RZ, 0x7610, R10 ;  /* 0x00007610ff0a7816 */ /* 0x000fe2000000000a */
[----:B------:R-:W-:Y:S02]  /*24910*/  IMAD.MOV.U32 R4, RZ, RZ, -0x1 ;  /* 0xffffffffff047424 */ /* 0x000fe400078e00ff */
[----:B------:R-:W-:-:S03]  /*24920*/  IMAD.MOV.U32 R11, RZ, RZ, -0x1 ;  /* 0xffffffffff0b7424 */ /* 0x000fc600078e00ff */
[----:B------:R-:W0:Y:S01]  /*24930*/  @P0 S2R R7, SR_CgaCtaId ;  /* 0x0000000000070919 */ /* 0x000e220000008800 */
[----:B------:R-:W-:-:S04]  /*24940*/  @P0 MOV R2, 0x400 ;  /* 0x0000040000020802 */ /* 0x000fc80000000f00 */
[----:B0-----:R-:W-:-:S04]  /*24950*/  @P0 LEA R2, R7, R2, 0x18 ;  /* 0x0000000207020211 */ /* 0x001fc800078ec0ff */
[----:B------:R0:W-:Y:S01]  /*24960*/  @P0 SYNCS.ARRIVE.TRANS64.A1T0 RZ, [R2+URZ+0x68], RZ ;  /* 0x000068ff02ff09a7 */ /* 0x0001e2000810003f */
[----:B------:R-:W-:-:S04]  /*24970*/  ISETP.GT.U32.AND P0, PT, R8, 0x4, PT ;  /* 0x000000040800780c */ /* 0x000fc80003f04070 */
[----:B------:R-:W-:Y:S01]  /*24980*/  ISETP.LT.U32.AND P0, PT, R6, 0x5, P0 ;  /* 0x000000050600780c */ /* 0x000fe20000701070 */
[----:B0-----:R-:W-:-:S05]  /*24990*/  IMAD.WIDE.U32 R2, R8, -0x33333333, RZ ;  /* 0xcccccccd08027825 */ /* 0x001fca00078e00ff */
[----:B------:R-:W-:Y:S02]  /*249a0*/  SHF.R.U32.HI R5, RZ, 0x2, R3 ;  /* 0x00000002ff057819 */ /* 0x000fe40000011603 */
[----:B------:R-:W-:Y:S02]  /*249b0*/  SEL R3, RZ, 0x1, !P0 ;  /* 0x00000001ff037807 */ /* 0x000fe40004000000 */
[----:B------:R-:W-:Y:S01]  /*249c0*/  PRMT R2, RZ, 0x7610, R2 ;  /* 0x00007610ff027816 */ /* 0x000fe20000000002 */
[----:B------:R-:W-:Y:S01]  /*249d0*/  IMAD R8, R5, -0x5, R8 ;  /* 0xfffffffb05087824 */ /* 0x000fe200078e0208 */
[----:B------:R-:W-:-:S04]  /*249e0*/  LOP3.LUT R0, R0, R3, RZ, 0x3c, !PT ;  /* 0x0000000300007212 */ /* 0x000fc800078e3cff */
[----:B------:R-:W-:Y:S02]  /*249f0*/  @P1 LOP3.LUT R0, R0, 0x1, R5, 0x78, !PT ;  /* 0x0000000100001812 */ /* 0x000fe400078e7805 */
[----:B---3--:R-:W-:-:S04]  /*24a00*/  IADD3 R15, P0, R15, UR22, RZ ;  /* 0x000000160f0f7c10 */ /* 0x008fc8000ff1e0ff */
[----:B--2---:R-:W-:Y:S01]  /*24a10*/  IADD3.X R17, R17, UR16, RZ, P0, !PT ;  /* 0x0000001011117c10 */ /* 0x004fe200087fe4ff */
[----:B------:R0:W-:Y:S01]  /*24a20*/  STL [R1+0x45c], R15 ;  /* 0x00045c0f01007387 */ /* 0x0001e20000100800 */
[----:B------:R-:W-:-:S03]  /*24a30*/  ISETP.GE.U32.AND P0, PT, R15, UR6, PT ;  /* 0x000000060f007c0c */ /* 0x000fc6000bf06070 */
[----:B------:R0:W-:Y:S01]  /*24a40*/  STL [R1+0x458], R17 ;  /* 0x0004581101007387 */ /* 0x0001e20000100800 */
[----:B------:R-:W-:-:S13]  /*24a50*/  ISETP.GE.U32.AND.EX P0, PT, R17, UR7, PT, P0 ;  /* 0x0000000711007c0c */ /* 0x000fda000bf06100 */
[----:B0-----:R-:W-:Y:S05]  /*24a60*/  @P0 BRA `(.L_x_567) ;  /* 0x0000000400500947 */ /* 0x001fea0003800000 */
[----:B------:R-:W0:Y:S01]  /*24a70*/  S2R R9, SR_CTAID.X ;  /* 0x0000000000097919 */ /* 0x000e220000002500 */
[----:B------:R-:W-:Y:S01]  /*24a80*/  ULDC UR6, c[0x0][0x150] ;  /* 0x0000540000067ab9 */ /* 0x000fe20000000800 */
[----:B------:R-:W1:Y:S01]  /*24a90*/  LDC R4, c[0x0][0x144] ;  /* 0x00005100ff047b82 */ /* 0x000e620000000800 */
[----:B------:R-:W-:Y:S01]  /*24aa0*/  ULDC UR9, c[0x0][0x630] ;  /* 0x00018c0000097ab9 */ /* 0x000fe20000000800 */
[----:B------:R-:W2:Y:S06]  /*24ab0*/  S2R R2, SR_CTAID.Y ;  /* 0x0000000000027919 */ /* 0x000eac0000002600 */
[----:B------:R-:W3:Y:S01]  /*24ac0*/  LDC R13, c[0x0][0x148] ;  /* 0x00005200ff0d7b82 */ /* 0x000ee20000000800 */
[----:B0-----:R-:W-:-:S02]  /*24ad0*/  I2FP.F32.U32 R3, R9 ;  /* 0x0000000900037245 */ /* 0x001fc40000201000 */
[----:B--2---:R-:W-:-:S03]  /*24ae0*/  I2FP.F32.U32 R5, R2 ;  /* 0x0000000200057245 */ /* 0x004fc60000201000 */
[----:B------:R-:W-:Y:S01]  /*24af0*/  FMUL R3, R3, UR6 ;  /* 0x0000000603037c20 */ /* 0x000fe20008400000 */
[----:B------:R-:W-:Y:S02]  /*24b00*/  ULDC UR6, c[0x0][0x154] ;  /* 0x0000550000067ab9 */ /* 0x000fe40000000800 */
[----:B------:R-:W-:Y:S01]  /*24b10*/  FMUL R11, R5, UR6 ;  /* 0x00000006050b7c20 */ /* 0x000fe20008400000 */
[----:B------:R-:W-:Y:S02]  /*24b20*/  ULDC.64 UR6, c[0x0][0x628] ;  /* 0x00018a0000067ab9 */ /* 0x000fe40000000a00 */
[----:B------:R-:W0:Y:S01]  /*24b30*/  F2I.U32.TRUNC.NTZ R3, R3 ;  /* 0x0000000300037305 */ /* 0x000e22000020f000 */
[----:B------:R-:W-:-:S04]  /*24b40*/  ISETP.NE.U32.AND P0, PT, RZ, UR6, PT ;  /* 0x00000006ff007c0c */ /* 0x000fc8000bf05070 */
[----:B------:R-:W-:-:S03]  /*24b50*/  ISETP.NE.AND.EX P0, PT, RZ, UR7, PT, P0 ;  /* 0x00000007ff007c0c */ /* 0x000fc6000bf05300 */
[----:B------:R-:W2:Y:S01]  /*24b60*/  F2I.U32.TRUNC.NTZ R11, R11 ;  /* 0x0000000b000b7305 */ /* 0x000ea2000020f000 */
[----:B0-----:R-:W-:Y:S02]  /*24b70*/  IMAD.MOV R5, RZ, RZ, -R3 ;  /* 0x000000ffff057224 */ /* 0x001fe400078e0a03 */
[----:B------:R-:W-:Y:S02]  /*24b80*/  IMAD.MOV.U32 R3, RZ, RZ, R17 ;  /* 0x000000ffff037224 */ /* 0x000fe400078e0011 */
[----:B-1----:R-:W-:Y:S02]  /*24b90*/  IMAD R9, R4, R5, R9 ;  /* 0x0000000504097224 */ /* 0x002fe400078e0209 */
[----:B--2---:R-:W-:-:S04]  /*24ba0*/  IMAD.MOV R4, RZ, RZ, -R11 ;  /* 0x000000ffff047224 */ /* 0x004fc800078e0a0b */
[----:B---3--:R-:W-:Y:S02]  /*24bb0*/  @P4 IMAD R9, R13, R4, R2 ;  /* 0x000000040d094224 */ /* 0x008fe400078e0202 */
[----:B------:R-:W-:Y:S01]  /*24bc0*/  IMAD.MOV.U32 R2, RZ, RZ, R15 ;  /* 0x000000ffff027224 */ /* 0x000fe200078e000f */
[----:B------:R-:W-:Y:S06]  /*24bd0*/  @!P0 BRA `(.L_x_568) ;  /* 0x0000000000288947 */ /* 0x000fec0003800000 */
[----:B------:R-:W-:Y:S02]  /*24be0*/  ULDC UR8, c[0x0][0x634] ;  /* 0x00018d0000087ab9 */ /* 0x000fe40000000800 */
[----:B------:R-:W-:-:S05]  /*24bf0*/  IADD3 R3, P0, R15, UR8, RZ ;  /* 0x000000080f037c10 */ /* 0x000fca000ff1e0ff */
[----:B------:R-:W-:-:S04]  /*24c00*/  IMAD.X R11, RZ, RZ, R17, P0 ;  /* 0x000000ffff0b7224 */ /* 0x000fc800000e0611 */
[----:B------:R-:W-:-:S04]  /*24c10*/  IMAD.WIDE.U32 R4, R11, UR6, RZ ;  /* 0x000000060b047c25 */ /* 0x000fc8000f8e00ff */
[----:B------:R-:W-:-:S04]  /*24c20*/  IMAD.WIDE.U32 R4, P0, R3, UR7, R4 ;  /* 0x0000000703047c25 */ /* 0x000fc8000f800004 */
[----:B------:R-:W-:-:S04]  /*24c30*/  IMAD.WIDE.U32 R2, R3, UR6, RZ ;  /* 0x0000000603027c25 */ /* 0x000fc8000f8e00ff */
[----:B------:R-:W-:Y:S01]  /*24c40*/  IMAD.MOV.U32 R2, RZ, RZ, R5 ;  /* 0x000000ffff027224 */ /* 0x000fe200078e0005 */
[----:B------:R-:W-:Y:S01]  /*24c50*/  IADD3 RZ, P1, R3, R4, RZ ;  /* 0x0000000403ff7210 */ /* 0x000fe20007f3e0ff */
[----:B------:R-:W-:-:S04]  /*24c60*/  IMAD.X R3, RZ, RZ, RZ, P0 ;  /* 0x000000ffff037224 */ /* 0x000fc800000e06ff */
[----:B------:R-:W-:-:S08]  /*24c70*/  IMAD.WIDE.U32.X R2, R11, UR7, R2, P1 ;  /* 0x000000070b027c25 */ /* 0x000fd000088e0402 */
.L_x_568:
[--C-:B------:R-:W-:Y:S01]  /*24c80*/  SHF.R.U64 R11, R2, UR9, R3.reuse ;  /* 0x00000009020b7c19 */ /* 0x100fe20008001203 */
[----:B------:R-:W-:Y:S01]  /*24c90*/  ULDC.64 UR6, c[0x0][0x620] ;  /* 0x0001880000067ab9 */ /* 0x000fe20000000a00 */
[----:B------:R-:W-:Y:S01]  /*24ca0*/  SHF.R.U32.HI R2, RZ, UR9, R3 ;  /* 0x00000009ff027c19 */ /* 0x000fe20008011603 */
[----:B------:R-:W-:Y:S01]  /*24cb0*/  IMAD.MOV.U32 R3, RZ, RZ, R17 ;  /* 0x000000ffff037224 */ /* 0x000fe200078e0011 */
[----:B------:R-:W-:Y:S01]  /*24cc0*/  IADD3 R13, P0, RZ, -R11, RZ ;  /* 0x8000000bff0d7210 */ /* 0x000fe20007f1e0ff */
[----:B------:R-:W-:-:S04]  /*24cd0*/  ULDC.64 UR8, c[0x0][0x640] ;  /* 0x0001900000087ab9 */ /* 0x000fc80000000a00 */
[----:B------:R-:W-:Y:S01]  /*24ce0*/  IMAD.X R2, RZ, RZ, ~R2, P0 ;  /* 0x000000ffff027224 */ /* 0x000fe200000e0e02 */
[----:B------:R-:W-:-:S03]  /*24cf0*/  ISETP.NE.U32.AND P0, PT, RZ, UR8, PT ;  /* 0x00000008ff007c0c */ /* 0x000fc6000bf05070 */
[----:B------:R-:W-:Y:S01]  /*24d00*/  IMAD R2, R2, UR6, RZ ;  /* 0x0000000602027c24 */ /* 0x000fe2000f8e02ff */
[----:B------:R-:W-:-:S03]  /*24d10*/  ISETP.NE.AND.EX P0, PT, RZ, UR9, PT, P0 ;  /* 0x00000009ff007c0c */ /* 0x000fc6000bf05300 */
[----:B------:R-:W-:Y:S02]  /*24d20*/  IMAD R5, R13, UR7, R2 ;  /* 0x000000070d057c24 */ /* 0x000fe4000f8e0202 */
[----:B------:R-:W-:-:S04]  /*24d30*/  IMAD.MOV.U32 R2, RZ, RZ, R15 ;  /* 0x000000ffff027224 */ /* 0x000fc800078e000f */
[----:B------:R-:W-:Y:S01]  /*24d40*/  IMAD.WIDE.U32 R2, R13, UR6, R2 ;  /* 0x000000060d027c25 */ /* 0x000fe2000f8e0002 */
[----:B------:R-:W-:-:S03]  /*24d50*/  ULDC UR6, c[0x0][0x618] ;  /* 0x0001860000067ab9 */ /* 0x000fc60000000800 */
[----:B------:R-:W-:-:S05]  /*24d60*/  IMAD.IADD R3, R3, 0x1, R5 ;  /* 0x0000000103037824 */ /* 0x000fca00078e0205 */
[--C-:B------:R-:W-:Y:S02]  /*24d70*/  SHF.R.U64 R12, R2, UR6, R3.reuse ;  /* 0x00000006020c7c19 */ /* 0x100fe40008001203 */
[----:B------:R-:W-:Y:S01]  /*24d80*/  SHF.R.U32.HI R3, RZ, UR6, R3 ;  /* 0x00000006ff037c19 */ /* 0x000fe20008011603 */
[----:B------:R-:W-:-:S03]  /*24d90*/  ULDC UR6, c[0x0][0x608] ;  /* 0x0001820000067ab9 */ /* 0x000fc60000000800 */
[--C-:B------:R-:W-:Y:S02]  /*24da0*/  SHF.R.U64 R13, R12, UR6, R3.reuse ;  /* 0x000000060c0d7c19 */ /* 0x100fe40008001203 */
[----:B------:R-:W-:Y:S01]  /*24db0*/  SHF.R.U32.HI R2, RZ, UR6, R3 ;  /* 0x00000006ff027c19 */ /* 0x000fe20008011603 */
[----:B------:R-:W-:-:S03]  /*24dc0*/  ULDC UR6, c[0x0][0x658] ;  /* 0x0001960000067ab9 */ /* 0x000fc60000000800 */
[--C-:B------:R-:W-:Y:S02]  /*24dd0*/  SHF.R.U64 R14, R13, UR6, R2.reuse ;  /* 0x000000060d0e7c19 */ /* 0x100fe40008001202 */
[----:B------:R-:W-:-:S03]  /*24de0*/  SHF.R.U32.HI R15, RZ, UR6, R2 ;  /* 0x00000006ff0f7c19 */ /* 0x000fc60008011602 */
[----:B------:R-:W-:Y:S02]  /*24df0*/  IMAD.MOV.U32 R2, RZ, RZ, R14 ;  /* 0x000000ffff027224 */ /* 0x000fe400078e000e */
        /* <DEDUP_REMOVED lines=12> */
.L_x_569:
[----:B------:R-:W-:Y:S01]  /*24ec0*/  ULDC UR6, c[0x0][0x648] ;  /* 0x0001920000067ab9 */ /* 0x000fe20000000800 */
[----:B------:R-:W-:Y:S02]  /*24ed0*/  LOP3.LUT R13, R13, UR18, RZ, 0xc0, !PT ;  /* 0x000000120d0d7c12 */ /* 0x000fe4000f8ec0ff */
[----:B------:R-:W-:Y:S01]  /*24ee0*/  SHF.R.U64 R2, R2, UR6, R3 ;  /* 0x0000000602027c19 */ /* 0x000fe20008001203 */
[----:B------:R-:W-:-:S04]  /*24ef0*/  ULDC UR6, c[0x0][0x638] ;  /* 0x00018e0000067ab9 */ /* 0x000fc80000000800 */
[----:B------:R-:W-:Y:S02]  /*24f00*/  IMAD.MOV R3, RZ, RZ, -R2 ;  /* 0x000000ffff037224 */ /* 0x000fe400078e0a02 */
[----:B------:R-:W-:Y:S02]  /*24f10*/  IMAD R4, R2, UR5, R13 ;  /* 0x0000000502047c24 */ /* 0x000fe4000f8e020d */
[----:B------:R-:W-:Y:S01]  /*24f20*/  IMAD R14, R3, UR6, R14 ;  /* 0x00000006030e7c24 */ /* 0x000fe2000f8e020e */
[----:B------:R-:W-:Y:S01]  /*24f30*/  ULDC UR6, c[0x0][0x610] ;  /* 0x0001840000067ab9 */ /* 0x000fe20000000800 */
[----:B------:R-:W-:Y:S01]  /*24f40*/  LOP3.LUT R3, R12, UR4, RZ, 0xc0, !PT ;  /* 0x000000040c037c12 */ /* 0x000fe2000f8ec0ff */
[----:B------:R-:W-:Y:S01]  /*24f50*/  IMAD R9, R4, UR6, R9 ;  /* 0x0000000604097c24 */ /* 0x000fe2000f8e0209 */
[----:B------:R-:W-:Y:S01]  /*24f60*/  ULDC UR6, c[0x0][0x600] ;  /* 0x0001800000067ab9 */ /* 0x000fe20000000800 */
[----:B------:R-:W-:Y:S02]  /*24f70*/  IMAD.MOV.U32 R2, RZ, RZ, 0x1 ;  /* 0x00000001ff027424 */ /* 0x000fe400078e00ff */
[----:B------:R-:W-:-:S05]  /*24f80*/  IMAD R14, R14, UR6, R3 ;  /* 0x000000060e0e7c24 */ /* 0x000fca000f8e0203 */
[----:B------:R-:W-:Y:S02]  /*24f90*/  SEL R4, R14, R9, !P4 ;  /* 0x000000090e047207 */ /* 0x000fe40006000000 */
[----:B------:R-:W-:-:S07]  /*24fa0*/  SEL R12, R9, R14, !P4 ;  /* 0x0000000e090c7207 */ /* 0x000fce0006000000 */
.L_x_567:
[----:B------:R-:W-:Y:S05]  /*24fb0*/  BSYNC B1 ;  /* 0x0000000000017941 */ /* 0x000fea0003800000 */
.L_x_566:
[----:B------:R-:W-:-:S13]  /*24fc0*/  LOP3.LUT P0, RZ, R2, 0xff, RZ, 0xc0, !PT ;  /* 0x000000ff02ff7812 */ /* 0x000fda000780c0ff */
[----:B------:R-:W-:Y:S05]  /*24fd0*/  @P0 BRA `(.L_x_570) ;  /* 0xfffffff400280947 */ /* 0x000fea000383ffff */
[----:B------:R-:W-:Y:S05]  /*24fe0*/  BSYNC B0 ;  /* 0x0000000000007941 */ /* 0x000fea0003800000 */
.L_x_559:
[----:B------:R-:W-:-:S03]  /*24ff0*/  UMOV UR6, 0xffffffff ;  /* 0xffffffff00067882 */ /* 0x000fc60000000000 */
[----:B------:R-:W-:Y:S05]  /*25000*/  BRA.DIV UR6, `(.L_x_571) ;  /* 0x00000006064c7947 */ /* 0x000fea000b800000 */
[----:B------:R-:W-:-:S13]  /*25010*/  ELECT P0, URZ, PT ;  /* 0x00000000003f782f */ /* 0x000fda0003800000 */
.L_x_586:
[----:B------:R-:W-:Y:S04]  /*25020*/  BSSY B0, `(.L_x_572) ;  /* 0x0000035000007945 */ /* 0x000fe80003800000 */
[----:B------:R-:W-:Y:S05]  /*25030*/  @!P0 BRA `(.L_x_573) ;  /* 0x0000000000cc8947 */ /* 0x000fea0003800000 */
[----:B------:R-:W-:-:S04]  /*25040*/  ULOP3.LUT UR6, UR13, 0x2, URZ, 0xfc, !UPT ;  /* 0x000000020d067892 */ /* 0x000fc8000f8efc3f */
[----:B------:R-:W-:-:S06]  /*25050*/  UISETP.NE.AND UP0, UPT, UR6, 0x3, UPT ;  /* 0x000000030600788c */ /* 0x000fcc000bf05270 */
[----:B------:R-:W-:-:S13]  /*25060*/  PLOP3.LUT P0, PT, PT, PT, UP0, 0x80, 0x0 ;  /* 0x000000000000781c */ /* 0x000fda0003f0f008 */
[----:B------:R-:W-:Y:S05]  /*25070*/  @!P0 BRA `(.L_x_574) ;  /* 0x0000000000048947 */ /* 0x000fea0003800000 */
[----:B------:R-:W-:Y:S01]  /*25080*/  BPT.TRAP 0x1 ;  /* 0x000000040000795c */ /* 0x000fe20000300000 */
.L_x_574:
[----:B------:R-:W0:Y:S01]  /*25090*/  S2R R3, SR_CgaCtaId ;  /* 0x0000000000037919 */ /* 0x000e220000008800 */
[----:B------:R-:W-:-:S04]  /*250a0*/  MOV R2, 0x400 ;  /* 0x0000040000027802 */ /* 0x000fc80000000f00 */
[----:B0-----:R-:W-:Y:S02]  /*250b0*/  LEA R3, R3, R2, 0x18 ;  /* 0x0000000203037211 */ /* 0x001fe400078ec0ff */
[----:B------:R-:W-:-:S03]  /*250c0*/  SHF.L.U32 R2, R0, 0x1f, RZ ;  /* 0x0000001f00027819 */ /* 0x000fc600000006ff */
[----:B------:R-:W-:-:S04]  /*250d0*/  VIADD R3, R3, 0x28 ;  /* 0x0000002803037836 */ /* 0x000fc80000000000 */
[----:B------:R-:W-:-:S04]  /*250e0*/  IMAD R5, R8, 0x8, R3 ;  /* 0x0000000808057824 */ /* 0x000fc800078e0203 */
[----:B------:R-:W0:Y:S02]  /*250f0*/  SYNCS.PHASECHK.TRANS64.TRYWAIT P0, [R5+URZ], R2 ;  /* 0x00000002050075a7 */ /* 0x000e24000800017f */
[----:B0-----:R-:W-:Y:S05]  /*25100*/  @!P0 BRA `(.L_x_575) ;  /* 0x00000004002c8947 */ /* 0x001fea0003800000 */
.L_x_587:
[----:B------:R-:W-:-:S05]  /*25110*/  VIADD R8, R8, 0x1 ;  /* 0x0000000108087836 */ /* 0x000fca0000000000 */
[----:B------:R-:W-:-:S04]  /*25120*/  ISETP.NE.AND P0, PT, R8, 0x5, PT ;  /* 0x000000050800780c */ /* 0x000fc80003f05270 */
[----:B0-----:R-:W-:Y:S02]  /*25130*/  SEL R5, RZ, 0x1, P0 ;  /* 0x00000001ff057807 */ /* 0x001fe40000000000 */
[----:B------:R-:W-:Y:S02]  /*25140*/  SEL R8, R8, RZ, P0 ;  /* 0x000000ff08087207 */ /* 0x000fe40000000000 */
[----:B------:R-:W-:-:S03]  /*25150*/  LOP3.LUT R5, R0, R5, RZ, 0x3c, !PT ;  /* 0x0000000500057212 */ /* 0x000fc600078e3cff */
[----:B------:R-:W-:Y:S01]  /*25160*/  IMAD R7, R8, 0x8, R3 ;  /* 0x0000000808077824 */ /* 0x000fe200078e0203 */
[----:B------:R-:W-:-:S04]  /*25170*/  SHF.L.U32 R0, R5, 0x1f, RZ ;  /* 0x0000001f05007819 */ /* 0x000fc800000006ff */
[----:B------:R-:W0:Y:S02]  /*25180*/  SYNCS.PHASECHK.TRANS64.TRYWAIT P0, [R7+URZ], R0 ;  /* 0x00000000070075a7 */ /* 0x000e24000800017f */
[----:B0-----:R-:W-:Y:S05]  /*25190*/  @!P0 BRA `(.L_x_576) ;  /* 0x00000004001c8947 */ /* 0x001fea0003800000 */
.L_x_588:
[----:B0-----:R-:W-:-:S05]  /*251a0*/  VIADD R0, R8, 0x1 ;  /* 0x0000000108007836 */ /* 0x001fca0000000000 */
[----:B------:R-:W-:-:S04]  /*251b0*/  ISETP.NE.AND P0, PT, R0, 0x5, PT ;  /* 0x000000050000780c */ /* 0x000fc80003f05270 */
[----:B------:R-:W-:Y:S02]  /*251c0*/  SEL R2, RZ, 0x1, P0 ;  /* 0x00000001ff027807 */ /* 0x000fe40000000000 */
[----:B------:R-:W-:Y:S02]  /*251d0*/  SEL R4, R0, RZ, P0 ;  /* 0x000000ff00047207 */ /* 0x000fe40000000000 */
[----:B------:R-:W-:-:S03]  /*251e0*/  LOP3.LUT R5, R5, R2, RZ, 0x3c, !PT ;  /* 0x0000000205057212 */ /* 0x000fc600078e3cff */
[----:B------:R-:W-:Y:S01]  /*251f0*/  IMAD R7, R4, 0x8, R3 ;  /* 0x0000000804077824 */ /* 0x000fe200078e0203 */
[----:B------:R-:W-:-:S04]  /*25200*/  SHF.L.U32 R0, R5, 0x1f, RZ ;  /* 0x0000001f05007819 */ /* 0x000fc800000006ff */
[----:B------:R-:W0:Y:S02]  /*25210*/  SYNCS.PHASECHK.TRANS64.TRYWAIT P0, [R7+URZ], R0 ;  /* 0x00000000070075a7 */ /* 0x000e24000800017f */
[----:B0-----:R-:W-:Y:S05]  /*25220*/  @!P0 BRA `(.L_x_577) ;  /* 0x00000004000c8947 */ /* 0x001fea0003800000 */
.L_x_589:
        /* <DEDUP_REMOVED lines=9> */
.L_x_590:
[----:B0-----:R-:W-:-:S05]  /*252c0*/  VIADD R0, R4, 0x1 ;  /* 0x0000000104007836 */ /* 0x001fca0000000000 */
[----:B------:R-:W-:-:S04]  /*252d0*/  ISETP.NE.AND P0, PT, R0, 0x5, PT ;  /* 0x000000050000780c */ /* 0x000fc80003f05270 */
[----:B------:R-:W-:Y:S02]  /*252e0*/  SEL R2, RZ, 0x1, P0 ;  /* 0x00000001ff027807 */ /* 0x000fe40000000000 */
[----:B------:R-:W-:Y:S02]  /*252f0*/  SEL R0, R0, RZ, P0 ;  /* 0x000000ff00007207 */ /* 0x000fe40000000000 */
[----:B------:R-:W-:-:S03]  /*25300*/  LOP3.LUT R2, R5, R2, RZ, 0x3c, !PT ;  /* 0x0000000205027212 */ /* 0x000fc600078e3cff */
[----:B------:R-:W-:Y:S01]  /*25310*/  IMAD R3, R0, 0x8, R3 ;  /* 0x0000000800037824 */ /* 0x000fe200078e0203 */
[----:B------:R-:W-:-:S07]  /*25320*/  SHF.L.U32 R0, R2, 0x1f, RZ ;  /* 0x0000001f02007819 */ /* 0x000fce00000006ff */
.L_x_579:
[----:B0-----:R0:W1:Y:S02]  /*25330*/  SYNCS.PHASECHK.TRANS64.TRYWAIT P0, [R3+URZ], R0 ;  /* 0x00000000030075a7 */ /* 0x001064000800017f */
[----:B-1----:R-:W-:Y:S05]  /*25340*/  @!P0 NANOSLEEP.SYNCS 0x989680 ;  /* 0x009896800000895d */ /* 0x002fea0003900000 */
[----:B------:R-:W1:Y:S02]  /*25350*/  @!P0 SYNCS.PHASECHK.TRANS64 P0, [R3+URZ], R0 ;  /* 0x00000000030085a7 */ /* 0x000e64000800007f */
[----:B-1----:R-:W-:Y:S05]  /*25360*/  @!P0 BRA `(.L_x_579) ;  /* 0xfffffffc00f08947 */ /* 0x002fea000383ffff */
.L_x_573:
[----:B------:R-:W-:Y:S05]  /*25370*/  BSYNC B0 ;  /* 0x0000000000007941 */ /* 0x000fea0003800000 */
.L_x_572:
[----:B------:R-:W-:Y:S05]  /*25380*/  EXIT ;  /* 0x000000000000794d */ /* 0x000fea0003800000 */
.L_x_21:
[----:B--2---:R-:W-:-:S04]  /*25390*/  IMAD.U32 R3, RZ, RZ, UR6 ;  /* 0x00000006ff037e24 */ /* 0x004fc8000f8e00ff */
[----:B------:R2:W3:Y:S03]  /*253a0*/  SYNCS.PHASECHK.TRANS64.TRYWAIT P1, [R3+URZ], R0 ;  /* 0x00000000030075a7 */ /* 0x0004e6000802017f */
[----:B---3--:R-:W-:Y:S05]  /*253b0*/  @!P1 NANOSLEEP.SYNCS 0x989680 ;  /* 0x009896800000995d */ /* 0x008fea0003900000 */
[----:B------:R-:W3:Y:S02]  /*253c0*/  @!P1 SYNCS.PHASECHK.TRANS64 P1, [R3+URZ], R0 ;  /* 0x00000000030095a7 */ /* 0x000ee4000802007f */
[----:B---3--:R-:W-:Y:S05]  /*253d0*/  @!P1 BRA `(.L_x_21) ;  /* 0xfffffffc00ec9947 */ /* 0x008fea000383ffff */
[----:B------:R-:W-:Y:S05]  /*253e0*/  BRA `(.L_x_20) ;  /* 0xfffffdd800647947 */ /* 0x000fea000383ffff */
.L_x_27:
[----:B-----5:R2:W-:Y:S02]  /*253f0*/  STL [R1+0x470], R0 ;  /* 0x0004700001007387 */ /* 0x0205e40000100800 */
[----:B--2---:R-:W-:-:S04]  /*25400*/  IMAD.U32 R0, RZ, RZ, UR16 ;  /* 0x00000010ff007e24 */ /* 0x004fc8000f8e00ff */
[----:B------:R2:W3:Y:S03]  /*25410*/  SYNCS.PHASECHK.TRANS64.TRYWAIT P1, [R0+URZ], R2 ;  /* 0x00000002000075a7 */ /* 0x0004e6000802017f */
[----:B---3--:R-:W-:Y:S05]  /*25420*/  @!P1 NANOSLEEP.SYNCS 0x989680 ;  /* 0x009896800000995d */ /* 0x008fea0003900000 */
[----:B------:R2:W3:Y:S02]  /*25430*/  @!P1 SYNCS.PHASECHK.TRANS64 P1, [R0+URZ], R2 ;  /* 0x00000002000095a7 */ /* 0x0004e4000802007f */
[----:B--2---:R2:W5:Y:S02]  /*25440*/  LDL.LU R0, [R1+0x470] ;  /* 0x0004700001007983 */ /* 0x0045640000300800 */
[----:B--23--:R-:W-:Y:S05]  /*25450*/  @!P1 BRA `(.L_x_27) ;  /* 0xfffffffc00e49947 */ /* 0x00cfea000383ffff */
[----:B------:R-:W-:Y:S05]  /*25460*/  BRA `(.L_x_26) ;  /* 0xfffffe1c00307947 */ /* 0x000fea000383ffff */
.L_x_560:
[----:B------:R-:W-:Y:S01]  /*25470*/  BSSY B1, `(.L_x_580) ;  /* 0x0000006000017945 */ /* 0x000fe20003800000 */
[----:B------:R-:W-:-:S07]  /*25480*/  IMAD.MOV.U32 R2, RZ, RZ, -0x1 ;  /* 0xffffffffff027424 */ /* 0x000fce00078e00ff */
[----:B------:R-:W-:Y:S05]  /*25490*/  WARPSYNC.COLLECTIVE R2, `(.L_x_581) ;  /* 0x00000000020c7348 */ /* 0x000fea0003c00000 */
[----:B------:R-:W-:Y:S02]  /*254a0*/  ELECT P0, UR62, PT ;  /* 0x00000000003e782f */ /* 0x000fe40003800000 */
[----:B------:R-:W-:Y:S01]  /*254b0*/  MOV R2, UR62 ;  /* 0x0000003e00027c02 */ /* 0x000fe20008000f00 */
[----:B------:R-:W-:Y:S10]  /*254c0*/  ENDCOLLECTIVE ;  /* 0x000000000000791b */ /* 0x000ff40003800000 */
.L_x_581:
[----:B------:R-:W-:Y:S05]  /*254d0*/  BSYNC B1 ;  /* 0x0000000000017941 */ /* 0x000fea0003800000 */
.L_x_580:
[----:B------:R-:W-:Y:S05]  /*254e0*/  BRA `(.L_x_582) ;  /* 0xffffffec00f07947 */ /* 0x000fea000383ffff */
.L_x_563:
[----:B0-----:R0:W1:Y:S02]  /*254f0*/  SYNCS.PHASECHK.TRANS64.TRYWAIT P0, [R18+URZ+0x28], R13 ;  /* 0x0000280d120075a7 */ /* 0x001064000800017f */
[----:B-1----:R-:W-:Y:S05]  /*25500*/  @!P0 NANOSLEEP.SYNCS 0x989680 ;  /* 0x009896800000895d */ /* 0x002fea0003900000 */
[----:B------:R-:W1:Y:S02]  /*25510*/  @!P0 SYNCS.PHASECHK.TRANS64 P0, [R18+URZ+0x28], R13 ;  /* 0x0000280d120085a7 */ /* 0x000e64000800007f */
[----:B-1----:R-:W-:Y:S05]  /*25520*/  @!P0 BRA `(.L_x_563) ;  /* 0xfffffffc00f08947 */ /* 0x002fea000383ffff */
[----:B------:R-:W-:Y:S05]  /*25530*/  BRA `(.L_x_583) ;  /* 0xfffffff000287947 */ /* 0x000fea000383ffff */
.L_x_571:
[----:B------:R-:W-:Y:S01]  /*25540*/  BSSY B0, `(.L_x_584) ;  /* 0x0000006000007945 */ /* 0x000fe20003800000 */
[----:B------:R-:W-:-:S07]  /*25550*/  IMAD.MOV.U32 R2, RZ, RZ, -0x1 ;  /* 0xffffffffff027424 */ /* 0x000fce00078e00ff */
[----:B------:R-:W-:Y:S05]  /*25560*/  WARPSYNC.COLLECTIVE R2, `(.L_x_585) ;  /* 0x00000000020c7348 */ /* 0x000fea0003c00000 */
[----:B------:R-:W-:Y:S02]  /*25570*/  ELECT P0, UR62, PT ;  /* 0x00000000003e782f */ /* 0x000fe40003800000 */
[----:B------:R-:W-:Y:S01]  /*25580*/  MOV R2, UR62 ;  /* 0x0000003e00027c02 */ /* 0x000fe20008000f00 */
[----:B------:R-:W-:Y:S10]  /*25590*/  ENDCOLLECTIVE ;  /* 0x000000000000791b */ /* 0x000ff40003800000 */
.L_x_585:
[----:B------:R-:W-:Y:S05]  /*255a0*/  BSYNC B0 ;  /* 0x0000000000007941 */ /* 0x000fea0003800000 */
.L_x_584:
[----:B------:R-:W-:Y:S05]  /*255b0*/  BRA `(.L_x_586) ;  /* 0xfffffff800987947 */ /* 0x000fea000383ffff */
.L_x_575:
[----:B0-----:R0:W1:Y:S02]  /*255c0*/  SYNCS.PHASECHK.TRANS64.TRYWAIT P0, [R5+URZ], R2 ;  /* 0x00000002050075a7 */ /* 0x001064000800017f */
[----:B-1----:R-:W-:Y:S05]  /*255d0*/  @!P0 NANOSLEEP.SYNCS 0x989680 ;  /* 0x009896800000895d */ /* 0x002fea0003900000 */
[----:B------:R-:W1:Y:S02]  /*255e0*/  @!P0 SYNCS.PHASECHK.TRANS64 P0, [R5+URZ], R2 ;  /* 0x00000002050085a7 */ /* 0x000e64000800007f */
[----:B-1----:R-:W-:Y:S05]  /*255f0*/  @!P0 BRA `(.L_x_575) ;  /* 0xfffffffc00f08947 */ /* 0x002fea000383ffff */
[----:B------:R-:W-:Y:S05]  /*25600*/  BRA `(.L_x_587) ;  /* 0xfffffff800c07947 */ /* 0x000fea000383ffff */
.L_x_576:
[----:B0-----:R0:W1:Y:S02]  /*25610*/  SYNCS.PHASECHK.TRANS64.TRYWAIT P0, [R7+URZ], R0 ;  /* 0x00000000070075a7 */ /* 0x001064000800017f */
[----:B-1----:R-:W-:Y:S05]  /*25620*/  @!P0 NANOSLEEP.SYNCS 0x989680 ;  /* 0x009896800000895d */ /* 0x002fea0003900000 */
[----:B------:R-:W1:Y:S02]  /*25630*/  @!P0 SYNCS.PHASECHK.TRANS64 P0, [R7+URZ], R0 ;  /* 0x00000000070085a7 */ /* 0x000e64000800007f */
[----:B-1----:R-:W-:Y:S05]  /*25640*/  @!P0 BRA `(.L_x_576) ;  /* 0xfffffffc00f08947 */ /* 0x002fea000383ffff */
[----:B------:R-:W-:Y:S05]  /*25650*/  BRA `(.L_x_588) ;  /* 0xfffffff800d07947 */ /* 0x000fea000383ffff */
.L_x_577:
[----:B0-----:R0:W1:Y:S02]  /*25660*/  SYNCS.PHASECHK.TRANS64.TRYWAIT P0, [R7+URZ], R0 ;  /* 0x00000000070075a7 */ /* 0x001064000800017f */
[----:B-1----:R-:W-:Y:S05]  /*25670*/  @!P0 NANOSLEEP.SYNCS 0x989680 ;  /* 0x009896800000895d */ /* 0x002fea0003900000 */
[----:B------:R-:W1:Y:S02]  /*25680*/  @!P0 SYNCS.PHASECHK.TRANS64 P0, [R7+URZ], R0 ;  /* 0x00000000070085a7 */ /* 0x000e64000800007f */
[----:B-1----:R-:W-:Y:S05]  /*25690*/  @!P0 BRA `(.L_x_577) ;  /* 0xfffffffc00f08947 */ /* 0x002fea000383ffff */
[----:B------:R-:W-:Y:S05]  /*256a0*/  BRA `(.L_x_589) ;  /* 0xfffffff800e07947 */ /* 0x000fea000383ffff */
.L_x_578:
[----:B0-----:R0:W1:Y:S02]  /*256b0*/  SYNCS.PHASECHK.TRANS64.TRYWAIT P0, [R7+URZ], R0 ;  /* 0x00000000070075a7 */ /* 0x001064000800017f */
[----:B-1----:R-:W-:Y:S05]  /*256c0*/  @!P0 NANOSLEEP.SYNCS 0x989680 ;  /* 0x009896800000895d */ /* 0x002fea0003900000 */
[----:B------:R-:W1:Y:S02]  /*256d0*/  @!P0 SYNCS.PHASECHK.TRANS64 P0, [R7+URZ], R0 ;  /* 0x00000000070085a7 */ /* 0x000e64000800007f */
[----:B-1----:R-:W-:Y:S05]  /*256e0*/  @!P0 BRA `(.L_x_578) ;  /* 0xfffffffc00f08947 */ /* 0x002fea000383ffff */
[----:B------:R-:W-:Y:S05]  /*256f0*/  BRA `(.L_x_590) ;  /* 0xfffffff800f07947 */ /* 0x000fea000383ffff */
.L_x_591:
[----:B------:R-:W-:-:S00]  /*25700*/  BRA `(.L_x_591) ;  /* 0xfffffffc00fc7947 */ /* 0x000fc0000383ffff */
[----:B------:R-:W-:-:S00]  /*25710*/  NOP ;  /* 0x0000000000007918 */ /* 0x000fc00000000000 */
        /* <DEDUP_REMOVED lines=14> */
.L_x_592:


//--------------------- .nv.shared._ZN7cutlass13device_kernelINS_4gemm6kernel13GemmUniversalIN4cute5tupleIJiiiiEEENS1_10collective13CollectiveMmaINS1_37MainloopSm90TmaGmmaWarpSpecializedFP8ILi5ENS5_IJNS4_1CILi1EEENSA_ILi2EEESB_EEENS1_35KernelTmaWarpSpecializedCooperativeEEENS5_IJNSA_ILi256EEESG_NSA_ILi64EEEEEENS_12float_e4m3_tENS5_IJlSB_lEEESJ_SK_NS4_8TiledMMAINS4_8MMA_AtomIJNS4_4SM904GMMA31MMA_64x256x32_F32E4M3E4M3_SS_TNILNSO_7ScaleInE1ELSQ_1EEEEEENS4_6LayoutINS5_IJSC_SB_SB_EEENS5_IJSB_NSA_ILi0EEESV_EEEEENS5_IJNS4_10UnderscoreESY_SY_EEEEENS4_23SM90_TMA_LOAD_MULTICASTENS4_14ComposedLayoutINS4_7SwizzleILi2ELi4ELi3EEENS4_18smem_ptr_flag_bitsILi8EEENST_INS5_IJNSA_ILi8EEESH_EEENS5_IJSH_SB_EEEEEEEvNS4_8identityENS4_13SM90_TMA_LOADES1B_vS1C_EENS_8epilogue10collective6detail29Sm90TmaWarpSpecializedAdapterINS1G_15DefaultEpilogueISJ_SK_SK_NS1F_6thread17LinearCombinationISJ_Li1EffLNS1K_9ScaleType4KindE0ELNS_15FloatRoundStyleE2ESJ_EENS1_15EpilogueDefaultEEEEEvvEEEEvNT_6ParamsE --------------------------
	.section	.nv.shared._ZN7cutlass13device_kernelINS_4gemm6kernel13GemmUniversalIN4cute5tupleIJiiiiEEENS1_10collective13CollectiveMmaINS1_37MainloopSm90TmaGmmaWarpSpecializedFP8ILi5ENS5_IJNS4_1CILi1EEENSA_ILi2EEESB_EEENS1_35KernelTmaWarpSpecializedCooperativeEEENS5_IJNSA_ILi256EEESG_NSA_ILi64EEEEEENS_12float_e4m3_tENS5_IJlSB_lEEESJ_SK_NS4_8TiledMMAINS4_8MMA_AtomIJNS4_4SM904GMMA31MMA_64x256x32_F32E4M3E4M3_SS_TNILNSO_7ScaleInE1ELSQ_1EEEEEENS4_6LayoutINS5_IJSC_SB_SB_EEENS5_IJSB_NSA_ILi0EEESV_EEEEENS5_IJNS4_10UnderscoreESY_SY_EEEEENS4_23SM90_TMA_LOAD_MULTICASTENS4_14ComposedLayoutINS4_7SwizzleILi2ELi4ELi3EEENS4_18smem_ptr_flag_bitsILi8EEENST_INS5_IJNSA_ILi8EEESH_EEENS5_IJSH_SB_EEEEEEEvNS4_8identityENS4_13SM90_TMA_LOADES1B_vS1C_EENS_8epilogue10collective6detail29Sm90TmaWarpSpecializedAdapterINS1G_15DefaultEpilogueISJ_SK_SK_NS1F_6thread17LinearCombinationISJ_Li1EffLNS1K_9ScaleType4KindE0ELNS_15FloatRoundStyleE2ESJ_EENS1_15EpilogueDefaultEEEEEvvEEEEvNT_6ParamsE,"aw",@nobits
	.sectionflags	@""
	.align	16
	.zero		1024


//--------------------- .nv.shared.reserved.0     --------------------------
	.section	.nv.shared.reserved.0,"aw",@nobits
	.weak		__nv_reservedSMEM_offset_0_alias
	.size		__nv_reservedSMEM_offset_0_alias, 0, 0
	.other		__nv_reservedSMEM_offset_0_alias,@"STO_CUDA_RESERVED_SHARED STV_DEFAULT"
__nv_reservedSMEM_offset_0_alias:
	.zero		0


//--------------------- .nv.global                --------------------------
	.section	.nv.global,"aw",@nobits
.nv.global:
	.type		_ZN39_INTERNAL_fc7796df_4_k_cu_a8d8f91c_48564cute1_E,@object
	.size		_ZN39_INTERNAL_fc7796df_4_k_cu_a8d8f91c_48564cute1_E,(_ZN39_INTERNAL_fc7796df_4_k_cu_a8d8f91c_48564cuda3std3__45__cpo6cbeginE - _ZN39_INTERNAL_fc7796df_4_k_cu_a8d8f91c_48564cute1_E)
_ZN39_INTERNAL_fc7796df_4_k_cu_a8d8f91c_48564cute1_E:
	.zero		1
	.type		_ZN39_INTERNAL_fc7796df_4_k_cu_a8d8f91c_48564cuda3std3__45__cpo6cbeginE,@object
	.size		_ZN39_INTERNAL_fc7796df_4_k_cu_a8d8f91c_48564cuda3std3__45__cpo6cbeginE,(_ZN39_INTERNAL_fc7796df_4_k_cu_a8d8f91c_48564cuda3std3__48in_placeE - _ZN39_INTERNAL_fc7796df_4_k_cu_a8d8f91c_48564cuda3std3__45__cpo6cbeginE)
_ZN39_INTERNAL_fc7796df_4_k_cu_a8d8f91c_48564cuda3std3__45__cpo6cbeginE:
	.zero		1
	.type		_ZN39_INTERNAL_fc7796df_4_k_cu_a8d8f91c_48564cuda3std3__48in_placeE,@object
	.size		_ZN39_INTERNAL_fc7796df_4_k_cu_a8d8f91c_48564cuda3std3__48in_placeE,(_ZN39_INTERNAL_fc7796df_4_k_cu_a8d8f91c_48564cuda3std6ranges3__45__cpo9iter_moveE - _ZN39_INTERNAL_fc7796df_4_k_cu_a8d8f91c_48564cuda3std3__48in_placeE)
_ZN39_INTERNAL_fc7796df_4_k_cu_a8d8f91c_48564cuda3std3__48in_placeE:
	.zero		1
	.type		_ZN39_INTERNAL_fc7796df_4_k_cu_a8d8f91c_48564cuda3std6ranges3__45__cpo9iter_moveE,@object
	.size		_ZN39_INTERNAL_fc7796df_4_k_cu_a8d8f91c_48564cuda3std6ranges3__45__cpo9iter_moveE,(_ZN39_INTERNAL_fc7796df_4_k_cu_a8d8f91c_48564cuda3std3__45__cpo5beginE - _ZN39_INTERNAL_fc7796df_4_k_cu_a8d8f91c_48564cuda3std6ranges3__45__cpo9iter_moveE)
_ZN39_INTERNAL_fc7796df_4_k_cu_a8d8f91c_48564cuda3std6ranges3__45__cpo9iter_moveE:
	.zero		1
	.type		_ZN39_INTERNAL_fc7796df_4_k_cu_a8d8f91c_48564cuda3std3__45__cpo5beginE,@object
	.size		_ZN39_INTERNAL_fc7796df_4_k_cu_a8d8f91c_48564cuda3std3__45__cpo5beginE,(_ZN39_INTERNAL_fc7796df_4_k_cu_a8d8f91c_48564cuda3std3__441_GLOBAL__N__fc7796df_4_k_cu_a8d8f91c_48566ignoreE - _ZN39_INTERNAL_fc7796df_4_k_cu_a8d8f91c_48564cuda3std3__45__cpo5beginE)
_ZN39_INTERNAL_fc7796df_4_k_cu_a8d8f91c_48564cuda3std3__45__cpo5beginE:
	.zero		1
	.type		_ZN39_INTERNAL_fc7796df_4_k_cu_a8d8f91c_48564cuda3std3__441_GLOBAL__N__fc7796df_4_k_cu_a8d8f91c_48566ignoreE,@object
	.size		_ZN39_INTERNAL_fc7796df_4_k_cu_a8d8f91c_48564cuda3std3__441_GLOBAL__N__fc7796df_4_k_cu_a8d8f91c_48566ignoreE,(_ZN39_INTERNAL_fc7796df_4_k_cu_a8d8f91c_48564cute7productE - _ZN39_INTERNAL_fc7796df_4_k_cu_a8d8f91c_48564cuda3std3__441_GLOBAL__N__fc7796df_4_k_cu_a8d8f91c_48566ignoreE)
_ZN39_INTERNAL_fc7796df_4_k_cu_a8d8f91c_48564cuda3std3__441_GLOBAL__N__fc7796df_4_k_cu_a8d8f91c_48566ignoreE:
	.zero		1
	.type		_ZN39_INTERNAL_fc7796df_4_k_cu_a8d8f91c_48564cute7productE,@object
	.size		_ZN39_INTERNAL_fc7796df_4_k_cu_a8d8f91c_48564cute7productE,(_ZN39_INTERNAL_fc7796df_4_k_cu_a8d8f91c_48564cuda3std3__45__cpo3endE - _ZN39_INTERNAL_fc7796df_4_k_cu_a8d8f91c_48564cute7productE)
_ZN39_INTERNAL_fc7796df_4_k_cu_a8d8f91c_48564cute7productE:
	.zero		1
	.type		_ZN39_INTERNAL_fc7796df_4_k_cu_a8d8f91c_48564cuda3std3__45__cpo3endE,@object
	.size		_ZN39_INTERNAL_fc7796df_4_k_cu_a8d8f91c_48564cuda3std3__45__cpo3endE,(_ZN39_INTERNAL_fc7796df_4_k_cu_a8d8f91c_48564cuda3std3__419piecewise_constructE - _ZN39_INTERNAL_fc7796df_4_k_cu_a8d8f91c_48564cuda3std3__45__cpo3endE)
_ZN39_INTERNAL_fc7796df_4_k_cu_a8d8f91c_48564cuda3std3__45__cpo3endE:
	.zero		1
	.type		_ZN39_INTERNAL_fc7796df_4_k_cu_a8d8f91c_48564cuda3std3__419piecewise_constructE,@object
	.size		_ZN39_INTERNAL_fc7796df_4_k_cu_a8d8f91c_48564cuda3std3__419piecewise_constructE,(_ZN39_INTERNAL_fc7796df_4_k_cu_a8d8f91c_48564cuda3std3__45__cpo4cendE - _ZN39_INTERNAL_fc7796df_4_k_cu_a8d8f91c_48564cuda3std3__419piecewise_constructE)
_ZN39_INTERNAL_fc7796df_4_k_cu_a8d8f91c_48564cuda3std3__419piecewise_constructE:
	.zero		1
	.type		_ZN39_INTERNAL_fc7796df_4_k_cu_a8d8f91c_48564cuda3std3__45__cpo4cendE,@object
	.size		_ZN39_INTERNAL_fc7796df_4_k_cu_a8d8f91c_48564cuda3std3__45__cpo4cendE,(_ZN39_INTERNAL_fc7796df_4_k_cu_a8d8f91c_48564cuda3std6ranges3__45__cpo4swapE - _ZN39_INTERNAL_fc7796df_4_k_cu_a8d8f91c_48564cuda3std3__45__cpo4cendE)
_ZN39_INTERNAL_fc7796df_4_k_cu_a8d8f91c_48564cuda3std3__45__cpo4cendE:
	.zero		1
	.type		_ZN39_INTERNAL_fc7796df_4_k_cu_a8d8f91c_48564cuda3std6ranges3__45__cpo4swapE,@object
	.size		_ZN39_INTERNAL_fc7796df_4_k_cu_a8d8f91c_48564cuda3std6ranges3__45__cpo4swapE,(.L_7 - _ZN39_INTERNAL_fc7796df_4_k_cu_a8d8f91c_48564cuda3std6ranges3__45__cpo4swapE)
_ZN39_INTERNAL_fc7796df_4_k_cu_a8d8f91c_48564cuda3std6ranges3__45__cpo4swapE:
	.zero		1
.L_7:


//--------------------- .nv.constant0._ZN7cutlass13device_kernelINS_4gemm6kernel13GemmUniversalIN4cute5tupleIJiiiiEEENS1_10collective13CollectiveMmaINS1_37MainloopSm90TmaGmmaWarpSpecializedFP8ILi5ENS5_IJNS4_1CILi1EEENSA_ILi2EEESB_EEENS1_35KernelTmaWarpSpecializedCooperativeEEENS5_IJNSA_ILi256EEESG_NSA_ILi64EEEEEENS_12float_e4m3_tENS5_IJlSB_lEEESJ_SK_NS4_8TiledMMAINS4_8MMA_AtomIJNS4_4SM904GMMA31MMA_64x256x32_F32E4M3E4M3_SS_TNILNSO_7ScaleInE1ELSQ_1EEEEEENS4_6LayoutINS5_IJSC_SB_SB_EEENS5_IJSB_NSA_ILi0EEESV_EEEEENS5_IJNS4_10UnderscoreESY_SY_EEEEENS4_23SM90_TMA_LOAD_MULTICASTENS4_14ComposedLayoutINS4_7SwizzleILi2ELi4ELi3EEENS4_18smem_ptr_flag_bitsILi8EEENST_INS5_IJNSA_ILi8EEESH_EEENS5_IJSH_SB_EEEEEEEvNS4_8identityENS4_13SM90_TMA_LOADES1B_vS1C_EENS_8epilogue10collective6detail29Sm90TmaWarpSpecializedAdapterINS1G_15DefaultEpilogueISJ_SK_SK_NS1F_6thread17LinearCombinationISJ_Li1EffLNS1K_9ScaleType4KindE0ELNS_15FloatRoundStyleE2ESJ_EENS1_15EpilogueDefaultEEEEEvvEEEEvNT_6ParamsE --------------------------
	.section	.nv.constant0._ZN7cutlass13device_kernelINS_4gemm6kernel13GemmUniversalIN4cute5tupleIJiiiiEEENS1_10collective13CollectiveMmaINS1_37MainloopSm90TmaGmmaWarpSpecializedFP8ILi5ENS5_IJNS4_1CILi1EEENSA_ILi2EEESB_EEENS1_35KernelTmaWarpSpecializedCooperativeEEENS5_IJNSA_ILi256EEESG_NSA_ILi64EEEEEENS_12float_e4m3_tENS5_IJlSB_lEEESJ_SK_NS4_8TiledMMAINS4_8MMA_AtomIJNS4_4SM904GMMA31MMA_64x256x32_F32E4M3E4M3_SS_TNILNSO_7ScaleInE1ELSQ_1EEEEEENS4_6LayoutINS5_IJSC_SB_SB_EEENS5_IJSB_NSA_ILi0EEESV_EEEEENS5_IJNS4_10UnderscoreESY_SY_EEEEENS4_23SM90_TMA_LOAD_MULTICASTENS4_14ComposedLayoutINS4_7SwizzleILi2ELi4ELi3EEENS4_18smem_ptr_flag_bitsILi8EEENST_INS5_IJNSA_ILi8EEESH_EEENS5_IJSH_SB_EEEEEEEvNS4_8identityENS4_13SM90_TMA_LOADES1B_vS1C_EENS_8epilogue10collective6detail29Sm90TmaWarpSpecializedAdapterINS1G_15DefaultEpilogueISJ_SK_SK_NS1F_6thread17LinearCombinationISJ_Li1EffLNS1K_9ScaleType4KindE0ELNS_15FloatRoundStyleE2ESJ_EENS1_15EpilogueDefaultEEEEEvvEEEEvNT_6ParamsE,"a",@progbits
	.sectionflags	@""
	.align	4
.nv.constant0._ZN7cutlass13device_kernelINS_4gemm6kernel13GemmUniversalIN4cute5tupleIJiiiiEEENS1_10collective13CollectiveMmaINS1_37MainloopSm90TmaGmmaWarpSpecializedFP8ILi5ENS5_IJNS4_1CILi1EEENSA_ILi2EEESB_EEENS1_35KernelTmaWarpSpecializedCooperativeEEENS5_IJNSA_ILi256EEESG_NSA_ILi64EEEEEENS_12float_e4m3_tENS5_IJlSB_lEEESJ_SK_NS4_8TiledMMAINS4_8MMA_AtomIJNS4_4SM904GMMA31MMA_64x256x32_F32E4M3E4M3_SS_TNILNSO_7ScaleInE1ELSQ_1EEEEEENS4_6LayoutINS5_IJSC_SB_SB_EEENS5_IJSB_NSA_ILi0EEESV_EEEEENS5_IJNS4_10UnderscoreESY_SY_EEEEENS4_23SM90_TMA_LOAD_MULTICASTENS4_14ComposedLayoutINS4_7SwizzleILi2ELi4ELi3EEENS4_18smem_ptr_flag_bitsILi8EEENST_INS5_IJNSA_ILi8EEESH_EEENS5_IJSH_SB_EEEEEEEvNS4_8identityENS4_13SM90_TMA_LOADES1B_vS1C_EENS_8epilogue10collective6detail29Sm90TmaWarpSpecializedAdapterINS1G_15DefaultEpilogueISJ_SK_SK_NS1F_6thread17LinearCombinationISJ_Li1EffLNS1K_9ScaleType4KindE0ELNS_15FloatRoundStyleE2ESJ_EENS1_15EpilogueDefaultEEEEEvvEEEEvNT_6ParamsE:
	.zero		1664


//--------------------- SYMBOLS --------------------------

	.type		.nv.reservedSmem.offset0,@object
	.size		.nv.reservedSmem.offset0,0x4
